//
// Generated by NVIDIA NVVM Compiler
//
// Compiler Build ID: CL-36424714
// Cuda compilation tools, release 13.0, V13.0.88
// Based on NVVM 20.0.0
//

.version 9.0
.target sm_100
.address_size 64

	// .globl	_Z24calculate_std_dev_kernelPcPiS0_iPjS1_Pdi
.global .align 4 .b8 precalc_xorwow_matrix[102400];
.global .align 4 .b8 precalc_xorwow_offset_matrix[102400];
.global .align 4 .b8 mrg32k3aM1[2304];
.global .align 4 .b8 mrg32k3aM2[2304];
.global .align 4 .b8 mrg32k3aM1SubSeq[2016];
.global .align 4 .b8 mrg32k3aM2SubSeq[2016];
.global .align 4 .b8 mrg32k3aM1Seq[2304];
.global .align 4 .b8 mrg32k3aM2Seq[2304];
.const .align 8 .b8 __cr_lgamma_table[72];

.visible .entry _Z24calculate_std_dev_kernelPcPiS0_iPjS1_Pdi(
	.param .u64 .ptr .align 1 _Z24calculate_std_dev_kernelPcPiS0_iPjS1_Pdi_param_0,
	.param .u64 .ptr .align 1 _Z24calculate_std_dev_kernelPcPiS0_iPjS1_Pdi_param_1,
	.param .u64 .ptr .align 1 _Z24calculate_std_dev_kernelPcPiS0_iPjS1_Pdi_param_2,
	.param .u32 _Z24calculate_std_dev_kernelPcPiS0_iPjS1_Pdi_param_3,
	.param .u64 .ptr .align 1 _Z24calculate_std_dev_kernelPcPiS0_iPjS1_Pdi_param_4,
	.param .u64 .ptr .align 1 _Z24calculate_std_dev_kernelPcPiS0_iPjS1_Pdi_param_5,
	.param .u64 .ptr .align 1 _Z24calculate_std_dev_kernelPcPiS0_iPjS1_Pdi_param_6,
	.param .u32 _Z24calculate_std_dev_kernelPcPiS0_iPjS1_Pdi_param_7
)
{
	.local .align 16 .b8 	__local_depot0[400];
	.reg .b64 	%SP;
	.reg .b64 	%SPL;
	.reg .pred 	%p<13>;
	.reg .b32 	%r<343>;
	.reg .b64 	%rd<41>;
	.reg .b64 	%fd<506>;

	mov.u64 	%SPL, __local_depot0;
	ld.param.u64 	%rd15, [_Z24calculate_std_dev_kernelPcPiS0_iPjS1_Pdi_param_0];
	ld.param.u64 	%rd10, [_Z24calculate_std_dev_kernelPcPiS0_iPjS1_Pdi_param_1];
	ld.param.u64 	%rd11, [_Z24calculate_std_dev_kernelPcPiS0_iPjS1_Pdi_param_2];
	ld.param.u64 	%rd12, [_Z24calculate_std_dev_kernelPcPiS0_iPjS1_Pdi_param_4];
	ld.param.u64 	%rd13, [_Z24calculate_std_dev_kernelPcPiS0_iPjS1_Pdi_param_5];
	ld.param.u32 	%r40, [_Z24calculate_std_dev_kernelPcPiS0_iPjS1_Pdi_param_7];
	cvta.to.global.u64 	%rd1, %rd15;
	add.u64 	%rd2, %SPL, 0;
	mov.u32 	%r41, %ctaid.x;
	mov.u32 	%r42, %ntid.x;
	mov.u32 	%r43, %tid.x;
	mad.lo.s32 	%r1, %r41, %r42, %r43;
	setp.ge.s32 	%p1, %r1, %r40;
	@%p1 bra 	$L__BB0_18;
	ld.param.u32 	%r323, [_Z24calculate_std_dev_kernelPcPiS0_iPjS1_Pdi_param_3];
	cvta.to.global.u64 	%rd17, %rd12;
	cvta.to.global.u64 	%rd18, %rd13;
	mul.wide.s32 	%rd19, %r1, 4;
	add.s64 	%rd20, %rd17, %rd19;
	ld.global.u32 	%r2, [%rd20];
	add.s64 	%rd21, %rd18, %rd19;
	ld.global.u32 	%r3, [%rd21];
	mov.b32 	%r44, 0;
	st.local.v4.u32 	[%rd2], {%r44, %r44, %r44, %r44};
	st.local.v4.u32 	[%rd2+16], {%r44, %r44, %r44, %r44};
	st.local.v4.u32 	[%rd2+32], {%r44, %r44, %r44, %r44};
	st.local.v4.u32 	[%rd2+48], {%r44, %r44, %r44, %r44};
	st.local.v4.u32 	[%rd2+64], {%r44, %r44, %r44, %r44};
	st.local.v4.u32 	[%rd2+80], {%r44, %r44, %r44, %r44};
	st.local.v4.u32 	[%rd2+96], {%r44, %r44, %r44, %r44};
	st.local.v4.u32 	[%rd2+112], {%r44, %r44, %r44, %r44};
	st.local.v4.u32 	[%rd2+128], {%r44, %r44, %r44, %r44};
	st.local.v4.u32 	[%rd2+144], {%r44, %r44, %r44, %r44};
	st.local.v4.u32 	[%rd2+160], {%r44, %r44, %r44, %r44};
	st.local.v4.u32 	[%rd2+176], {%r44, %r44, %r44, %r44};
	st.local.v4.u32 	[%rd2+192], {%r44, %r44, %r44, %r44};
	st.local.v4.u32 	[%rd2+208], {%r44, %r44, %r44, %r44};
	st.local.v4.u32 	[%rd2+224], {%r44, %r44, %r44, %r44};
	st.local.v4.u32 	[%rd2+240], {%r44, %r44, %r44, %r44};
	st.local.v4.u32 	[%rd2+256], {%r44, %r44, %r44, %r44};
	st.local.v4.u32 	[%rd2+272], {%r44, %r44, %r44, %r44};
	st.local.v4.u32 	[%rd2+288], {%r44, %r44, %r44, %r44};
	st.local.v4.u32 	[%rd2+304], {%r44, %r44, %r44, %r44};
	st.local.v4.u32 	[%rd2+320], {%r44, %r44, %r44, %r44};
	st.local.v4.u32 	[%rd2+336], {%r44, %r44, %r44, %r44};
	st.local.v4.u32 	[%rd2+352], {%r44, %r44, %r44, %r44};
	st.local.v4.u32 	[%rd2+368], {%r44, %r44, %r44, %r44};
	st.local.v4.u32 	[%rd2+384], {%r44, %r44, %r44, %r44};
	setp.lt.s32 	%p2, %r323, 1;
	mov.f64 	%fd406, 0d0000000000000000;
	mov.f64 	%fd407, %fd406;
	mov.f64 	%fd408, %fd406;
	mov.f64 	%fd409, %fd406;
	mov.f64 	%fd410, %fd406;
	mov.f64 	%fd411, %fd406;
	mov.f64 	%fd412, %fd406;
	mov.f64 	%fd413, %fd406;
	mov.f64 	%fd414, %fd406;
	mov.f64 	%fd415, %fd406;
	mov.f64 	%fd416, %fd406;
	mov.f64 	%fd417, %fd406;
	mov.f64 	%fd418, %fd406;
	mov.f64 	%fd419, %fd406;
	mov.f64 	%fd420, %fd406;
	mov.f64 	%fd421, %fd406;
	mov.f64 	%fd422, %fd406;
	mov.f64 	%fd423, %fd406;
	mov.f64 	%fd424, %fd406;
	mov.f64 	%fd425, %fd406;
	mov.f64 	%fd426, %fd406;
	mov.f64 	%fd427, %fd406;
	mov.f64 	%fd428, %fd406;
	mov.f64 	%fd429, %fd406;
	mov.f64 	%fd430, %fd406;
	mov.f64 	%fd431, %fd406;
	mov.f64 	%fd432, %fd406;
	mov.f64 	%fd433, %fd406;
	mov.f64 	%fd434, %fd406;
	mov.f64 	%fd435, %fd406;
	mov.f64 	%fd436, %fd406;
	mov.f64 	%fd437, %fd406;
	mov.f64 	%fd438, %fd406;
	mov.f64 	%fd439, %fd406;
	mov.f64 	%fd440, %fd406;
	mov.f64 	%fd441, %fd406;
	mov.f64 	%fd442, %fd406;
	mov.f64 	%fd443, %fd406;
	mov.f64 	%fd444, %fd406;
	mov.f64 	%fd445, %fd406;
	mov.f64 	%fd446, %fd406;
	mov.f64 	%fd447, %fd406;
	mov.f64 	%fd448, %fd406;
	mov.f64 	%fd449, %fd406;
	mov.f64 	%fd450, %fd406;
	mov.f64 	%fd451, %fd406;
	mov.f64 	%fd452, %fd406;
	mov.f64 	%fd453, %fd406;
	mov.f64 	%fd454, %fd406;
	mov.f64 	%fd455, %fd406;
	mov.f64 	%fd456, %fd406;
	mov.f64 	%fd457, %fd406;
	mov.f64 	%fd458, %fd406;
	mov.f64 	%fd459, %fd406;
	mov.f64 	%fd460, %fd406;
	mov.f64 	%fd461, %fd406;
	mov.f64 	%fd462, %fd406;
	mov.f64 	%fd463, %fd406;
	mov.f64 	%fd464, %fd406;
	mov.f64 	%fd465, %fd406;
	mov.f64 	%fd466, %fd406;
	mov.f64 	%fd467, %fd406;
	mov.f64 	%fd468, %fd406;
	mov.f64 	%fd469, %fd406;
	mov.f64 	%fd470, %fd406;
	mov.f64 	%fd471, %fd406;
	mov.f64 	%fd472, %fd406;
	mov.f64 	%fd473, %fd406;
	mov.f64 	%fd474, %fd406;
	mov.f64 	%fd475, %fd406;
	mov.f64 	%fd476, %fd406;
	mov.f64 	%fd477, %fd406;
	mov.f64 	%fd478, %fd406;
	mov.f64 	%fd479, %fd406;
	mov.f64 	%fd480, %fd406;
	mov.f64 	%fd481, %fd406;
	mov.f64 	%fd482, %fd406;
	mov.f64 	%fd483, %fd406;
	mov.f64 	%fd484, %fd406;
	mov.f64 	%fd485, %fd406;
	mov.f64 	%fd486, %fd406;
	mov.f64 	%fd487, %fd406;
	mov.f64 	%fd488, %fd406;
	mov.f64 	%fd489, %fd406;
	mov.f64 	%fd490, %fd406;
	mov.f64 	%fd491, %fd406;
	mov.f64 	%fd492, %fd406;
	mov.f64 	%fd493, %fd406;
	mov.f64 	%fd494, %fd406;
	mov.f64 	%fd495, %fd406;
	mov.f64 	%fd496, %fd406;
	mov.f64 	%fd497, %fd406;
	mov.f64 	%fd498, %fd406;
	mov.f64 	%fd499, %fd406;
	mov.f64 	%fd500, %fd406;
	mov.f64 	%fd501, %fd406;
	mov.f64 	%fd502, %fd406;
	mov.f64 	%fd503, %fd406;
	mov.f64 	%fd504, %fd406;
	mov.f64 	%fd505, %fd406;
	@%p2 bra 	$L__BB0_17;
	xor.b32  	%r4, %r2, -1640531527;
	xor.b32  	%r5, %r3, -2048144789;
	add.s64 	%rd3, %rd1, 3;
	cvta.to.global.u64 	%rd4, %rd11;
	cvta.to.global.u64 	%rd5, %rd10;
	mov.b32 	%r326, 0;
$L__BB0_3:
	mul.wide.u32 	%rd22, %r326, 4;
	add.s64 	%rd23, %rd4, %rd22;
	ld.global.s32 	%rd6, [%rd23];
	add.s64 	%rd24, %rd5, %rd22;
	ld.global.u32 	%r7, [%rd24];
	setp.lt.s32 	%p3, %r7, 1;
	mov.u32 	%r342, %r4;
	@%p3 bra 	$L__BB0_15;
	and.b32  	%r8, %r7, 7;
	setp.lt.u32 	%p4, %r7, 8;
	mov.b32 	%r335, 0;
	mov.u32 	%r332, %r5;
	mov.u32 	%r342, %r4;
	@%p4 bra 	$L__BB0_7;
	and.b32  	%r335, %r7, 2147483640;
	neg.s32 	%r327, %r335;
	add.s64 	%rd40, %rd3, %rd6;
	mov.u32 	%r332, %r5;
	mov.u32 	%r342, %r4;
$L__BB0_6:
	.pragma "nounroll";
	ld.global.s8 	%r48, [%rd40+-3];
	mul.lo.s32 	%r49, %r48, -1640531535;
	xor.b32  	%r50, %r49, %r342;
	mad.lo.s32 	%r51, %r48, -1028477387, %r332;
	shf.l.wrap.b32 	%r52, %r50, %r50, 13;
	shf.l.wrap.b32 	%r53, %r51, %r51, 17;
	mad.lo.s32 	%r54, %r53, 374761393, %r52;
	mul.lo.s32 	%r55, %r54, 668265263;
	xor.b32  	%r56, %r55, %r53;
	xor.b32  	%r57, %r56, %r54;
	add.s32 	%r58, %r57, %r56;
	ld.global.s8 	%r59, [%rd40+-2];
	mul.lo.s32 	%r60, %r59, -1640531535;
	xor.b32  	%r61, %r60, %r57;
	mad.lo.s32 	%r62, %r59, -1028477387, %r58;
	shf.l.wrap.b32 	%r63, %r61, %r61, 13;
	shf.l.wrap.b32 	%r64, %r62, %r62, 17;
	mad.lo.s32 	%r65, %r64, 374761393, %r63;
	mul.lo.s32 	%r66, %r65, 668265263;
	xor.b32  	%r67, %r66, %r64;
	xor.b32  	%r68, %r67, %r65;
	add.s32 	%r69, %r68, %r67;
	ld.global.s8 	%r70, [%rd40+-1];
	mul.lo.s32 	%r71, %r70, -1640531535;
	xor.b32  	%r72, %r71, %r68;
	mad.lo.s32 	%r73, %r70, -1028477387, %r69;
	shf.l.wrap.b32 	%r74, %r72, %r72, 13;
	shf.l.wrap.b32 	%r75, %r73, %r73, 17;
	mad.lo.s32 	%r76, %r75, 374761393, %r74;
	mul.lo.s32 	%r77, %r76, 668265263;
	xor.b32  	%r78, %r77, %r75;
	xor.b32  	%r79, %r78, %r76;
	add.s32 	%r80, %r79, %r78;
	ld.global.s8 	%r81, [%rd40];
	mul.lo.s32 	%r82, %r81, -1640531535;
	xor.b32  	%r83, %r82, %r79;
	mad.lo.s32 	%r84, %r81, -1028477387, %r80;
	shf.l.wrap.b32 	%r85, %r83, %r83, 13;
	shf.l.wrap.b32 	%r86, %r84, %r84, 17;
	mad.lo.s32 	%r87, %r86, 374761393, %r85;
	mul.lo.s32 	%r88, %r87, 668265263;
	xor.b32  	%r89, %r88, %r86;
	xor.b32  	%r90, %r89, %r87;
	add.s32 	%r91, %r90, %r89;
	ld.global.s8 	%r92, [%rd40+1];
	mul.lo.s32 	%r93, %r92, -1640531535;
	xor.b32  	%r94, %r93, %r90;
	mad.lo.s32 	%r95, %r92, -1028477387, %r91;
	shf.l.wrap.b32 	%r96, %r94, %r94, 13;
	shf.l.wrap.b32 	%r97, %r95, %r95, 17;
	mad.lo.s32 	%r98, %r97, 374761393, %r96;
	mul.lo.s32 	%r99, %r98, 668265263;
	xor.b32  	%r100, %r99, %r97;
	xor.b32  	%r101, %r100, %r98;
	add.s32 	%r102, %r101, %r100;
	ld.global.s8 	%r103, [%rd40+2];
	mul.lo.s32 	%r104, %r103, -1640531535;
	xor.b32  	%r105, %r104, %r101;
	mad.lo.s32 	%r106, %r103, -1028477387, %r102;
	shf.l.wrap.b32 	%r107, %r105, %r105, 13;
	shf.l.wrap.b32 	%r108, %r106, %r106, 17;
	mad.lo.s32 	%r109, %r108, 374761393, %r107;
	mul.lo.s32 	%r110, %r109, 668265263;
	xor.b32  	%r111, %r110, %r108;
	xor.b32  	%r112, %r111, %r109;
	add.s32 	%r113, %r112, %r111;
	ld.global.s8 	%r114, [%rd40+3];
	mul.lo.s32 	%r115, %r114, -1640531535;
	xor.b32  	%r116, %r115, %r112;
	mad.lo.s32 	%r117, %r114, -1028477387, %r113;
	shf.l.wrap.b32 	%r118, %r116, %r116, 13;
	shf.l.wrap.b32 	%r119, %r117, %r117, 17;
	mad.lo.s32 	%r120, %r119, 374761393, %r118;
	mul.lo.s32 	%r121, %r120, 668265263;
	xor.b32  	%r122, %r121, %r119;
	xor.b32  	%r123, %r122, %r120;
	add.s32 	%r124, %r123, %r122;
	ld.global.s8 	%r125, [%rd40+4];
	mul.lo.s32 	%r126, %r125, -1640531535;
	xor.b32  	%r127, %r126, %r123;
	mad.lo.s32 	%r128, %r125, -1028477387, %r124;
	shf.l.wrap.b32 	%r129, %r127, %r127, 13;
	shf.l.wrap.b32 	%r130, %r128, %r128, 17;
	mad.lo.s32 	%r131, %r130, 374761393, %r129;
	mul.lo.s32 	%r132, %r131, 668265263;
	xor.b32  	%r133, %r132, %r130;
	xor.b32  	%r342, %r133, %r131;
	add.s32 	%r332, %r342, %r133;
	add.s32 	%r327, %r327, 8;
	add.s64 	%rd40, %rd40, 8;
	setp.ne.s32 	%p5, %r327, 0;
	@%p5 bra 	$L__BB0_6;
$L__BB0_7:
	setp.eq.s32 	%p6, %r8, 0;
	@%p6 bra 	$L__BB0_15;
	and.b32  	%r21, %r7, 3;
	setp.lt.u32 	%p7, %r8, 4;
	@%p7 bra 	$L__BB0_10;
	cvt.u64.u32 	%rd25, %r335;
	add.s64 	%rd26, %rd25, %rd6;
	add.s64 	%rd27, %rd1, %rd26;
	ld.global.s8 	%r135, [%rd27];
	mul.lo.s32 	%r136, %r135, -1640531535;
	xor.b32  	%r137, %r136, %r342;
	mad.lo.s32 	%r138, %r135, -1028477387, %r332;
	shf.l.wrap.b32 	%r139, %r137, %r137, 13;
	shf.l.wrap.b32 	%r140, %r138, %r138, 17;
	mad.lo.s32 	%r141, %r140, 374761393, %r139;
	mul.lo.s32 	%r142, %r141, 668265263;
	xor.b32  	%r143, %r142, %r140;
	xor.b32  	%r144, %r143, %r141;
	add.s32 	%r145, %r144, %r143;
	ld.global.s8 	%r146, [%rd27+1];
	mul.lo.s32 	%r147, %r146, -1640531535;
	xor.b32  	%r148, %r147, %r144;
	mad.lo.s32 	%r149, %r146, -1028477387, %r145;
	shf.l.wrap.b32 	%r150, %r148, %r148, 13;
	shf.l.wrap.b32 	%r151, %r149, %r149, 17;
	mad.lo.s32 	%r152, %r151, 374761393, %r150;
	mul.lo.s32 	%r153, %r152, 668265263;
	xor.b32  	%r154, %r153, %r151;
	xor.b32  	%r155, %r154, %r152;
	add.s32 	%r156, %r155, %r154;
	ld.global.s8 	%r157, [%rd27+2];
	mul.lo.s32 	%r158, %r157, -1640531535;
	xor.b32  	%r159, %r158, %r155;
	mad.lo.s32 	%r160, %r157, -1028477387, %r156;
	shf.l.wrap.b32 	%r161, %r159, %r159, 13;
	shf.l.wrap.b32 	%r162, %r160, %r160, 17;
	mad.lo.s32 	%r163, %r162, 374761393, %r161;
	mul.lo.s32 	%r164, %r163, 668265263;
	xor.b32  	%r165, %r164, %r162;
	xor.b32  	%r166, %r165, %r163;
	add.s32 	%r167, %r166, %r165;
	ld.global.s8 	%r168, [%rd27+3];
	mul.lo.s32 	%r169, %r168, -1640531535;
	xor.b32  	%r170, %r169, %r166;
	mad.lo.s32 	%r171, %r168, -1028477387, %r167;
	shf.l.wrap.b32 	%r172, %r170, %r170, 13;
	shf.l.wrap.b32 	%r173, %r171, %r171, 17;
	mad.lo.s32 	%r174, %r173, 374761393, %r172;
	mul.lo.s32 	%r175, %r174, 668265263;
	xor.b32  	%r176, %r175, %r173;
	xor.b32  	%r342, %r176, %r174;
	add.s32 	%r332, %r342, %r176;
	add.s32 	%r335, %r335, 4;
$L__BB0_10:
	setp.eq.s32 	%p8, %r21, 0;
	@%p8 bra 	$L__BB0_15;
	setp.eq.s32 	%p9, %r21, 1;
	@%p9 bra 	$L__BB0_13;
	cvt.u64.u32 	%rd28, %r335;
	add.s64 	%rd29, %rd28, %rd6;
	add.s64 	%rd30, %rd1, %rd29;
	ld.global.s8 	%r178, [%rd30];
	mul.lo.s32 	%r179, %r178, -1640531535;
	xor.b32  	%r180, %r179, %r342;
	mad.lo.s32 	%r181, %r178, -1028477387, %r332;
	shf.l.wrap.b32 	%r182, %r180, %r180, 13;
	shf.l.wrap.b32 	%r183, %r181, %r181, 17;
	mad.lo.s32 	%r184, %r183, 374761393, %r182;
	mul.lo.s32 	%r185, %r184, 668265263;
	xor.b32  	%r186, %r185, %r183;
	xor.b32  	%r187, %r186, %r184;
	add.s32 	%r188, %r187, %r186;
	ld.global.s8 	%r189, [%rd30+1];
	mul.lo.s32 	%r190, %r189, -1640531535;
	xor.b32  	%r191, %r190, %r187;
	mad.lo.s32 	%r192, %r189, -1028477387, %r188;
	shf.l.wrap.b32 	%r193, %r191, %r191, 13;
	shf.l.wrap.b32 	%r194, %r192, %r192, 17;
	mad.lo.s32 	%r195, %r194, 374761393, %r193;
	mul.lo.s32 	%r196, %r195, 668265263;
	xor.b32  	%r197, %r196, %r194;
	xor.b32  	%r342, %r197, %r195;
	add.s32 	%r332, %r342, %r197;
	add.s32 	%r335, %r335, 2;
$L__BB0_13:
	and.b32  	%r198, %r7, 1;
	setp.eq.b32 	%p10, %r198, 1;
	not.pred 	%p11, %p10;
	@%p11 bra 	$L__BB0_15;
	cvt.u64.u32 	%rd31, %r335;
	add.s64 	%rd32, %rd31, %rd6;
	add.s64 	%rd33, %rd1, %rd32;
	ld.global.s8 	%r199, [%rd33];
	mul.lo.s32 	%r200, %r199, -1640531535;
	xor.b32  	%r201, %r200, %r342;
	mad.lo.s32 	%r202, %r199, -1028477387, %r332;
	shf.l.wrap.b32 	%r203, %r201, %r201, 13;
	shf.l.wrap.b32 	%r204, %r202, %r202, 17;
	mad.lo.s32 	%r205, %r204, 374761393, %r203;
	mul.lo.s32 	%r206, %r205, 668265263;
	xor.b32  	%r207, %r206, %r204;
	xor.b32  	%r342, %r207, %r205;
$L__BB0_15:
	ld.param.u32 	%r324, [_Z24calculate_std_dev_kernelPcPiS0_iPjS1_Pdi_param_3];
	xor.b32  	%r208, %r342, %r7;
	shr.u32 	%r209, %r208, 16;
	xor.b32  	%r210, %r209, %r208;
	mul.lo.s32 	%r211, %r210, -2048144789;
	shr.u32 	%r212, %r211, 13;
	xor.b32  	%r213, %r212, %r211;
	mul.lo.s32 	%r214, %r213, -1028477387;
	shr.u32 	%r215, %r214, 16;
	xor.b32  	%r216, %r215, %r214;
	mul.wide.s32 	%rd34, %r216, 4;
	add.s64 	%rd35, %rd2, %rd34;
	ld.local.u32 	%r217, [%rd35];
	add.s32 	%r218, %r217, 1;
	st.local.u32 	[%rd35], %r218;
	add.s32 	%r326, %r326, 1;
	setp.ne.s32 	%p12, %r326, %r324;
	@%p12 bra 	$L__BB0_3;
	ld.local.v4.u32 	{%r219, %r220, %r221, %r222}, [%rd2];
	ld.local.v4.u32 	{%r223, %r224, %r225, %r226}, [%rd2+16];
	ld.local.v4.u32 	{%r227, %r228, %r229, %r230}, [%rd2+32];
	ld.local.v4.u32 	{%r231, %r232, %r233, %r234}, [%rd2+48];
	ld.local.v4.u32 	{%r235, %r236, %r237, %r238}, [%rd2+64];
	ld.local.v4.u32 	{%r239, %r240, %r241, %r242}, [%rd2+80];
	ld.local.v4.u32 	{%r243, %r244, %r245, %r246}, [%rd2+96];
	ld.local.v4.u32 	{%r247, %r248, %r249, %r250}, [%rd2+112];
	ld.local.v4.u32 	{%r251, %r252, %r253, %r254}, [%rd2+128];
	ld.local.v4.u32 	{%r255, %r256, %r257, %r258}, [%rd2+144];
	ld.local.v4.u32 	{%r259, %r260, %r261, %r262}, [%rd2+160];
	ld.local.v4.u32 	{%r263, %r264, %r265, %r266}, [%rd2+176];
	ld.local.v4.u32 	{%r267, %r268, %r269, %r270}, [%rd2+192];
	ld.local.v4.u32 	{%r271, %r272, %r273, %r274}, [%rd2+208];
	ld.local.v4.u32 	{%r275, %r276, %r277, %r278}, [%rd2+224];
	ld.local.v4.u32 	{%r279, %r280, %r281, %r282}, [%rd2+240];
	ld.local.v4.u32 	{%r283, %r284, %r285, %r286}, [%rd2+256];
	ld.local.v4.u32 	{%r287, %r288, %r289, %r290}, [%rd2+272];
	ld.local.v4.u32 	{%r291, %r292, %r293, %r294}, [%rd2+288];
	ld.local.v4.u32 	{%r295, %r296, %r297, %r298}, [%rd2+304];
	ld.local.v4.u32 	{%r299, %r300, %r301, %r302}, [%rd2+320];
	ld.local.v4.u32 	{%r303, %r304, %r305, %r306}, [%rd2+336];
	ld.local.v4.u32 	{%r307, %r308, %r309, %r310}, [%rd2+352];
	ld.local.v4.u32 	{%r311, %r312, %r313, %r314}, [%rd2+368];
	ld.local.v4.u32 	{%r315, %r316, %r317, %r318}, [%rd2+384];
	cvt.rn.f64.s32 	%fd505, %r219;
	cvt.rn.f64.s32 	%fd504, %r220;
	cvt.rn.f64.s32 	%fd503, %r221;
	cvt.rn.f64.s32 	%fd502, %r222;
	cvt.rn.f64.s32 	%fd501, %r223;
	cvt.rn.f64.s32 	%fd500, %r224;
	cvt.rn.f64.s32 	%fd499, %r225;
	cvt.rn.f64.s32 	%fd498, %r226;
	cvt.rn.f64.s32 	%fd497, %r227;
	cvt.rn.f64.s32 	%fd496, %r228;
	cvt.rn.f64.s32 	%fd495, %r229;
	cvt.rn.f64.s32 	%fd494, %r230;
	cvt.rn.f64.s32 	%fd493, %r231;
	cvt.rn.f64.s32 	%fd492, %r232;
	cvt.rn.f64.s32 	%fd491, %r233;
	cvt.rn.f64.s32 	%fd490, %r234;
	cvt.rn.f64.s32 	%fd489, %r235;
	cvt.rn.f64.s32 	%fd488, %r236;
	cvt.rn.f64.s32 	%fd487, %r237;
	cvt.rn.f64.s32 	%fd486, %r238;
	cvt.rn.f64.s32 	%fd485, %r239;
	cvt.rn.f64.s32 	%fd484, %r240;
	cvt.rn.f64.s32 	%fd483, %r241;
	cvt.rn.f64.s32 	%fd482, %r242;
	cvt.rn.f64.s32 	%fd481, %r243;
	cvt.rn.f64.s32 	%fd480, %r244;
	cvt.rn.f64.s32 	%fd479, %r245;
	cvt.rn.f64.s32 	%fd478, %r246;
	cvt.rn.f64.s32 	%fd477, %r247;
	cvt.rn.f64.s32 	%fd476, %r248;
	cvt.rn.f64.s32 	%fd475, %r249;
	cvt.rn.f64.s32 	%fd474, %r250;
	cvt.rn.f64.s32 	%fd473, %r251;
	cvt.rn.f64.s32 	%fd472, %r252;
	cvt.rn.f64.s32 	%fd471, %r253;
	cvt.rn.f64.s32 	%fd470, %r254;
	cvt.rn.f64.s32 	%fd469, %r255;
	cvt.rn.f64.s32 	%fd468, %r256;
	cvt.rn.f64.s32 	%fd467, %r257;
	cvt.rn.f64.s32 	%fd466, %r258;
	cvt.rn.f64.s32 	%fd465, %r259;
	cvt.rn.f64.s32 	%fd464, %r260;
	cvt.rn.f64.s32 	%fd463, %r261;
	cvt.rn.f64.s32 	%fd462, %r262;
	cvt.rn.f64.s32 	%fd461, %r263;
	cvt.rn.f64.s32 	%fd460, %r264;
	cvt.rn.f64.s32 	%fd459, %r265;
	cvt.rn.f64.s32 	%fd458, %r266;
	cvt.rn.f64.s32 	%fd457, %r267;
	cvt.rn.f64.s32 	%fd456, %r268;
	cvt.rn.f64.s32 	%fd455, %r269;
	cvt.rn.f64.s32 	%fd454, %r270;
	cvt.rn.f64.s32 	%fd453, %r271;
	cvt.rn.f64.s32 	%fd452, %r272;
	cvt.rn.f64.s32 	%fd451, %r273;
	cvt.rn.f64.s32 	%fd450, %r274;
	cvt.rn.f64.s32 	%fd449, %r275;
	cvt.rn.f64.s32 	%fd448, %r276;
	cvt.rn.f64.s32 	%fd447, %r277;
	cvt.rn.f64.s32 	%fd446, %r278;
	cvt.rn.f64.s32 	%fd445, %r279;
	cvt.rn.f64.s32 	%fd444, %r280;
	cvt.rn.f64.s32 	%fd443, %r281;
	cvt.rn.f64.s32 	%fd442, %r282;
	cvt.rn.f64.s32 	%fd441, %r283;
	cvt.rn.f64.s32 	%fd440, %r284;
	cvt.rn.f64.s32 	%fd439, %r285;
	cvt.rn.f64.s32 	%fd438, %r286;
	cvt.rn.f64.s32 	%fd437, %r287;
	cvt.rn.f64.s32 	%fd436, %r288;
	cvt.rn.f64.s32 	%fd435, %r289;
	cvt.rn.f64.s32 	%fd434, %r290;
	cvt.rn.f64.s32 	%fd433, %r291;
	cvt.rn.f64.s32 	%fd432, %r292;
	cvt.rn.f64.s32 	%fd431, %r293;
	cvt.rn.f64.s32 	%fd430, %r294;
	cvt.rn.f64.s32 	%fd429, %r295;
	cvt.rn.f64.s32 	%fd428, %r296;
	cvt.rn.f64.s32 	%fd427, %r297;
	cvt.rn.f64.s32 	%fd426, %r298;
	cvt.rn.f64.s32 	%fd425, %r299;
	cvt.rn.f64.s32 	%fd424, %r300;
	cvt.rn.f64.s32 	%fd423, %r301;
	cvt.rn.f64.s32 	%fd422, %r302;
	cvt.rn.f64.s32 	%fd421, %r303;
	cvt.rn.f64.s32 	%fd420, %r304;
	cvt.rn.f64.s32 	%fd419, %r305;
	cvt.rn.f64.s32 	%fd418, %r306;
	cvt.rn.f64.s32 	%fd417, %r307;
	cvt.rn.f64.s32 	%fd416, %r308;
	cvt.rn.f64.s32 	%fd415, %r309;
	cvt.rn.f64.s32 	%fd414, %r310;
	cvt.rn.f64.s32 	%fd413, %r311;
	cvt.rn.f64.s32 	%fd412, %r312;
	cvt.rn.f64.s32 	%fd411, %r313;
	cvt.rn.f64.s32 	%fd410, %r314;
	cvt.rn.f64.s32 	%fd409, %r315;
	cvt.rn.f64.s32 	%fd408, %r316;
	cvt.rn.f64.s32 	%fd407, %r317;
	cvt.rn.f64.s32 	%fd406, %r318;
$L__BB0_17:
	ld.param.u64 	%rd39, [_Z24calculate_std_dev_kernelPcPiS0_iPjS1_Pdi_param_6];
	ld.param.u32 	%r325, [_Z24calculate_std_dev_kernelPcPiS0_iPjS1_Pdi_param_3];
	mov.u32 	%r319, %ctaid.x;
	mov.u32 	%r320, %ntid.x;
	mov.u32 	%r321, %tid.x;
	mad.lo.s32 	%r322, %r319, %r320, %r321;
	cvt.rn.f64.s32 	%fd202, %r325;
	div.rn.f64 	%fd203, %fd202, 0d4059000000000000;
	sub.f64 	%fd204, %fd505, %fd203;
	sub.f64 	%fd205, %fd504, %fd203;
	mul.f64 	%fd206, %fd205, %fd205;
	fma.rn.f64 	%fd207, %fd204, %fd204, %fd206;
	sub.f64 	%fd208, %fd503, %fd203;
	fma.rn.f64 	%fd209, %fd208, %fd208, %fd207;
	sub.f64 	%fd210, %fd502, %fd203;
	fma.rn.f64 	%fd211, %fd210, %fd210, %fd209;
	sub.f64 	%fd212, %fd501, %fd203;
	fma.rn.f64 	%fd213, %fd212, %fd212, %fd211;
	sub.f64 	%fd214, %fd500, %fd203;
	fma.rn.f64 	%fd215, %fd214, %fd214, %fd213;
	sub.f64 	%fd216, %fd499, %fd203;
	fma.rn.f64 	%fd217, %fd216, %fd216, %fd215;
	sub.f64 	%fd218, %fd498, %fd203;
	fma.rn.f64 	%fd219, %fd218, %fd218, %fd217;
	sub.f64 	%fd220, %fd497, %fd203;
	fma.rn.f64 	%fd221, %fd220, %fd220, %fd219;
	sub.f64 	%fd222, %fd496, %fd203;
	fma.rn.f64 	%fd223, %fd222, %fd222, %fd221;
	sub.f64 	%fd224, %fd495, %fd203;
	fma.rn.f64 	%fd225, %fd224, %fd224, %fd223;
	sub.f64 	%fd226, %fd494, %fd203;
	fma.rn.f64 	%fd227, %fd226, %fd226, %fd225;
	sub.f64 	%fd228, %fd493, %fd203;
	fma.rn.f64 	%fd229, %fd228, %fd228, %fd227;
	sub.f64 	%fd230, %fd492, %fd203;
	fma.rn.f64 	%fd231, %fd230, %fd230, %fd229;
	sub.f64 	%fd232, %fd491, %fd203;
	fma.rn.f64 	%fd233, %fd232, %fd232, %fd231;
	sub.f64 	%fd234, %fd490, %fd203;
	fma.rn.f64 	%fd235, %fd234, %fd234, %fd233;
	sub.f64 	%fd236, %fd489, %fd203;
	fma.rn.f64 	%fd237, %fd236, %fd236, %fd235;
	sub.f64 	%fd238, %fd488, %fd203;
	fma.rn.f64 	%fd239, %fd238, %fd238, %fd237;
	sub.f64 	%fd240, %fd487, %fd203;
	fma.rn.f64 	%fd241, %fd240, %fd240, %fd239;
	sub.f64 	%fd242, %fd486, %fd203;
	fma.rn.f64 	%fd243, %fd242, %fd242, %fd241;
	sub.f64 	%fd244, %fd485, %fd203;
	fma.rn.f64 	%fd245, %fd244, %fd244, %fd243;
	sub.f64 	%fd246, %fd484, %fd203;
	fma.rn.f64 	%fd247, %fd246, %fd246, %fd245;
	sub.f64 	%fd248, %fd483, %fd203;
	fma.rn.f64 	%fd249, %fd248, %fd248, %fd247;
	sub.f64 	%fd250, %fd482, %fd203;
	fma.rn.f64 	%fd251, %fd250, %fd250, %fd249;
	sub.f64 	%fd252, %fd481, %fd203;
	fma.rn.f64 	%fd253, %fd252, %fd252, %fd251;
	sub.f64 	%fd254, %fd480, %fd203;
	fma.rn.f64 	%fd255, %fd254, %fd254, %fd253;
	sub.f64 	%fd256, %fd479, %fd203;
	fma.rn.f64 	%fd257, %fd256, %fd256, %fd255;
	sub.f64 	%fd258, %fd478, %fd203;
	fma.rn.f64 	%fd259, %fd258, %fd258, %fd257;
	sub.f64 	%fd260, %fd477, %fd203;
	fma.rn.f64 	%fd261, %fd260, %fd260, %fd259;
	sub.f64 	%fd262, %fd476, %fd203;
	fma.rn.f64 	%fd263, %fd262, %fd262, %fd261;
	sub.f64 	%fd264, %fd475, %fd203;
	fma.rn.f64 	%fd265, %fd264, %fd264, %fd263;
	sub.f64 	%fd266, %fd474, %fd203;
	fma.rn.f64 	%fd267, %fd266, %fd266, %fd265;
	sub.f64 	%fd268, %fd473, %fd203;
	fma.rn.f64 	%fd269, %fd268, %fd268, %fd267;
	sub.f64 	%fd270, %fd472, %fd203;
	fma.rn.f64 	%fd271, %fd270, %fd270, %fd269;
	sub.f64 	%fd272, %fd471, %fd203;
	fma.rn.f64 	%fd273, %fd272, %fd272, %fd271;
	sub.f64 	%fd274, %fd470, %fd203;
	fma.rn.f64 	%fd275, %fd274, %fd274, %fd273;
	sub.f64 	%fd276, %fd469, %fd203;
	fma.rn.f64 	%fd277, %fd276, %fd276, %fd275;
	sub.f64 	%fd278, %fd468, %fd203;
	fma.rn.f64 	%fd279, %fd278, %fd278, %fd277;
	sub.f64 	%fd280, %fd467, %fd203;
	fma.rn.f64 	%fd281, %fd280, %fd280, %fd279;
	sub.f64 	%fd282, %fd466, %fd203;
	fma.rn.f64 	%fd283, %fd282, %fd282, %fd281;
	sub.f64 	%fd284, %fd465, %fd203;
	fma.rn.f64 	%fd285, %fd284, %fd284, %fd283;
	sub.f64 	%fd286, %fd464, %fd203;
	fma.rn.f64 	%fd287, %fd286, %fd286, %fd285;
	sub.f64 	%fd288, %fd463, %fd203;
	fma.rn.f64 	%fd289, %fd288, %fd288, %fd287;
	sub.f64 	%fd290, %fd462, %fd203;
	fma.rn.f64 	%fd291, %fd290, %fd290, %fd289;
	sub.f64 	%fd292, %fd461, %fd203;
	fma.rn.f64 	%fd293, %fd292, %fd292, %fd291;
	sub.f64 	%fd294, %fd460, %fd203;
	fma.rn.f64 	%fd295, %fd294, %fd294, %fd293;
	sub.f64 	%fd296, %fd459, %fd203;
	fma.rn.f64 	%fd297, %fd296, %fd296, %fd295;
	sub.f64 	%fd298, %fd458, %fd203;
	fma.rn.f64 	%fd299, %fd298, %fd298, %fd297;
	sub.f64 	%fd300, %fd457, %fd203;
	fma.rn.f64 	%fd301, %fd300, %fd300, %fd299;
	sub.f64 	%fd302, %fd456, %fd203;
	fma.rn.f64 	%fd303, %fd302, %fd302, %fd301;
	sub.f64 	%fd304, %fd455, %fd203;
	fma.rn.f64 	%fd305, %fd304, %fd304, %fd303;
	sub.f64 	%fd306, %fd454, %fd203;
	fma.rn.f64 	%fd307, %fd306, %fd306, %fd305;
	sub.f64 	%fd308, %fd453, %fd203;
	fma.rn.f64 	%fd309, %fd308, %fd308, %fd307;
	sub.f64 	%fd310, %fd452, %fd203;
	fma.rn.f64 	%fd311, %fd310, %fd310, %fd309;
	sub.f64 	%fd312, %fd451, %fd203;
	fma.rn.f64 	%fd313, %fd312, %fd312, %fd311;
	sub.f64 	%fd314, %fd450, %fd203;
	fma.rn.f64 	%fd315, %fd314, %fd314, %fd313;
	sub.f64 	%fd316, %fd449, %fd203;
	fma.rn.f64 	%fd317, %fd316, %fd316, %fd315;
	sub.f64 	%fd318, %fd448, %fd203;
	fma.rn.f64 	%fd319, %fd318, %fd318, %fd317;
	sub.f64 	%fd320, %fd447, %fd203;
	fma.rn.f64 	%fd321, %fd320, %fd320, %fd319;
	sub.f64 	%fd322, %fd446, %fd203;
	fma.rn.f64 	%fd323, %fd322, %fd322, %fd321;
	sub.f64 	%fd324, %fd445, %fd203;
	fma.rn.f64 	%fd325, %fd324, %fd324, %fd323;
	sub.f64 	%fd326, %fd444, %fd203;
	fma.rn.f64 	%fd327, %fd326, %fd326, %fd325;
	sub.f64 	%fd328, %fd443, %fd203;
	fma.rn.f64 	%fd329, %fd328, %fd328, %fd327;
	sub.f64 	%fd330, %fd442, %fd203;
	fma.rn.f64 	%fd331, %fd330, %fd330, %fd329;
	sub.f64 	%fd332, %fd441, %fd203;
	fma.rn.f64 	%fd333, %fd332, %fd332, %fd331;
	sub.f64 	%fd334, %fd440, %fd203;
	fma.rn.f64 	%fd335, %fd334, %fd334, %fd333;
	sub.f64 	%fd336, %fd439, %fd203;
	fma.rn.f64 	%fd337, %fd336, %fd336, %fd335;
	sub.f64 	%fd338, %fd438, %fd203;
	fma.rn.f64 	%fd339, %fd338, %fd338, %fd337;
	sub.f64 	%fd340, %fd437, %fd203;
	fma.rn.f64 	%fd341, %fd340, %fd340, %fd339;
	sub.f64 	%fd342, %fd436, %fd203;
	fma.rn.f64 	%fd343, %fd342, %fd342, %fd341;
	sub.f64 	%fd344, %fd435, %fd203;
	fma.rn.f64 	%fd345, %fd344, %fd344, %fd343;
	sub.f64 	%fd346, %fd434, %fd203;
	fma.rn.f64 	%fd347, %fd346, %fd346, %fd345;
	sub.f64 	%fd348, %fd433, %fd203;
	fma.rn.f64 	%fd349, %fd348, %fd348, %fd347;
	sub.f64 	%fd350, %fd432, %fd203;
	fma.rn.f64 	%fd351, %fd350, %fd350, %fd349;
	sub.f64 	%fd352, %fd431, %fd203;
	fma.rn.f64 	%fd353, %fd352, %fd352, %fd351;
	sub.f64 	%fd354, %fd430, %fd203;
	fma.rn.f64 	%fd355, %fd354, %fd354, %fd353;
	sub.f64 	%fd356, %fd429, %fd203;
	fma.rn.f64 	%fd357, %fd356, %fd356, %fd355;
	sub.f64 	%fd358, %fd428, %fd203;
	fma.rn.f64 	%fd359, %fd358, %fd358, %fd357;
	sub.f64 	%fd360, %fd427, %fd203;
	fma.rn.f64 	%fd361, %fd360, %fd360, %fd359;
	sub.f64 	%fd362, %fd426, %fd203;
	fma.rn.f64 	%fd363, %fd362, %fd362, %fd361;
	sub.f64 	%fd364, %fd425, %fd203;
	fma.rn.f64 	%fd365, %fd364, %fd364, %fd363;
	sub.f64 	%fd366, %fd424, %fd203;
	fma.rn.f64 	%fd367, %fd366, %fd366, %fd365;
	sub.f64 	%fd368, %fd423, %fd203;
	fma.rn.f64 	%fd369, %fd368, %fd368, %fd367;
	sub.f64 	%fd370, %fd422, %fd203;
	fma.rn.f64 	%fd371, %fd370, %fd370, %fd369;
	sub.f64 	%fd372, %fd421, %fd203;
	fma.rn.f64 	%fd373, %fd372, %fd372, %fd371;
	sub.f64 	%fd374, %fd420, %fd203;
	fma.rn.f64 	%fd375, %fd374, %fd374, %fd373;
	sub.f64 	%fd376, %fd419, %fd203;
	fma.rn.f64 	%fd377, %fd376, %fd376, %fd375;
	sub.f64 	%fd378, %fd418, %fd203;
	fma.rn.f64 	%fd379, %fd378, %fd378, %fd377;
	sub.f64 	%fd380, %fd417, %fd203;
	fma.rn.f64 	%fd381, %fd380, %fd380, %fd379;
	sub.f64 	%fd382, %fd416, %fd203;
	fma.rn.f64 	%fd383, %fd382, %fd382, %fd381;
	sub.f64 	%fd384, %fd415, %fd203;
	fma.rn.f64 	%fd385, %fd384, %fd384, %fd383;
	sub.f64 	%fd386, %fd414, %fd203;
	fma.rn.f64 	%fd387, %fd386, %fd386, %fd385;
	sub.f64 	%fd388, %fd413, %fd203;
	fma.rn.f64 	%fd389, %fd388, %fd388, %fd387;
	sub.f64 	%fd390, %fd412, %fd203;
	fma.rn.f64 	%fd391, %fd390, %fd390, %fd389;
	sub.f64 	%fd392, %fd411, %fd203;
	fma.rn.f64 	%fd393, %fd392, %fd392, %fd391;
	sub.f64 	%fd394, %fd410, %fd203;
	fma.rn.f64 	%fd395, %fd394, %fd394, %fd393;
	sub.f64 	%fd396, %fd409, %fd203;
	fma.rn.f64 	%fd397, %fd396, %fd396, %fd395;
	sub.f64 	%fd398, %fd408, %fd203;
	fma.rn.f64 	%fd399, %fd398, %fd398, %fd397;
	sub.f64 	%fd400, %fd407, %fd203;
	fma.rn.f64 	%fd401, %fd400, %fd400, %fd399;
	sub.f64 	%fd402, %fd406, %fd203;
	fma.rn.f64 	%fd403, %fd402, %fd402, %fd401;
	div.rn.f64 	%fd404, %fd403, 0d4059000000000000;
	sqrt.rn.f64 	%fd405, %fd404;
	cvta.to.global.u64 	%rd36, %rd39;
	mul.wide.s32 	%rd37, %r322, 8;
	add.s64 	%rd38, %rd36, %rd37;
	st.global.f64 	[%rd38], %fd405;
$L__BB0_18:
	ret;

}
	// .globl	_Z21generate_seeds_kernelPjS_iy
.visible .entry _Z21generate_seeds_kernelPjS_iy(
	.param .u64 .ptr .align 1 _Z21generate_seeds_kernelPjS_iy_param_0,
	.param .u64 .ptr .align 1 _Z21generate_seeds_kernelPjS_iy_param_1,
	.param .u32 _Z21generate_seeds_kernelPjS_iy_param_2,
	.param .u64 _Z21generate_seeds_kernelPjS_iy_param_3
)
{
	.reg .pred 	%p<2>;
	.reg .b32 	%r<34>;
	.reg .b64 	%rd<11>;

	ld.param.u64 	%rd1, [_Z21generate_seeds_kernelPjS_iy_param_0];
	ld.param.u64 	%rd2, [_Z21generate_seeds_kernelPjS_iy_param_1];
	ld.param.u32 	%r2, [_Z21generate_seeds_kernelPjS_iy_param_2];
	ld.param.u64 	%rd3, [_Z21generate_seeds_kernelPjS_iy_param_3];
	mov.u32 	%r3, %ctaid.x;
	mov.u32 	%r4, %ntid.x;
	mov.u32 	%r5, %tid.x;
	mad.lo.s32 	%r1, %r3, %r4, %r5;
	setp.ge.s32 	%p1, %r1, %r2;
	@%p1 bra 	$L__BB1_2;
	cvta.to.global.u64 	%rd4, %rd1;
	cvta.to.global.u64 	%rd5, %rd2;
	cvt.s64.s32 	%rd6, %r1;
	add.s64 	%rd7, %rd3, %rd6;
	cvt.u32.u64 	%r6, %rd7;
	xor.b32  	%r7, %r6, -1429050551;
	mul.lo.s32 	%r8, %r7, 1099087573;
	{ .reg .b32 tmp; mov.b64 {tmp, %r9}, %rd7; }
	xor.b32  	%r10, %r9, -136515619;
	mad.lo.s32 	%r11, %r10, -1703105765, %r8;
	add.s32 	%r12, %r11, 6615241;
	add.s32 	%r13, %r8, 123456789;
	xor.b32  	%r14, %r8, 362436069;
	add.s32 	%r15, %r8, 5783321;
	shr.u32 	%r16, %r13, 2;
	xor.b32  	%r17, %r16, %r13;
	shl.b32 	%r18, %r15, 4;
	shl.b32 	%r19, %r17, 1;
	xor.b32  	%r20, %r18, %r19;
	xor.b32  	%r21, %r20, %r15;
	xor.b32  	%r22, %r21, %r17;
	add.s32 	%r23, %r12, %r22;
	add.s32 	%r24, %r23, 362437;
	mul.wide.s32 	%rd8, %r1, 4;
	add.s64 	%rd9, %rd4, %rd8;
	st.global.u32 	[%rd9], %r24;
	shr.u32 	%r25, %r14, 2;
	xor.b32  	%r26, %r25, %r14;
	shl.b32 	%r27, %r22, 4;
	shl.b32 	%r28, %r26, 1;
	xor.b32  	%r29, %r28, %r27;
	xor.b32  	%r30, %r29, %r26;
	xor.b32  	%r31, %r30, %r22;
	add.s32 	%r32, %r12, %r31;
	add.s32 	%r33, %r32, 724874;
	add.s64 	%rd10, %rd5, %rd8;
	st.global.u32 	[%rd10], %r33;
$L__BB1_2:
	ret;

}


// ===== COMPILED SASS (sm_100) =====

	.target	sm_100

	.elftype	@"ET_EXEC"


//--------------------- .note.nv.tkinfo           --------------------------
	.section	.note.nv.tkinfo,"",@"SHT_NOTE"
	.sectionflags	@"SHF_NOTE_NV_TKINFO"
	.tkinfo
        /*0018*/ 	.word	0x00000002
        /*0030*/ 	.string	""
        /*0030*/ 	.string	"ptxas"
        /*0030*/ 	.string	"Cuda compilation tools, release 13.0, V13.0.88"
        /*0030*/ 	.string	"Build cuda_13.0.r13.0/compiler.36424714_0"
        /*0030*/ 	.string	"-arch sm_100 -m 64 "



//--------------------- .note.nv.cuinfo           --------------------------
	.section	.note.nv.cuinfo,"",@"SHT_NOTE"
	.sectionflags	@"SHF_NOTE_NV_CUINFO"
        /*0018*/ 	.short	0x0002
        /*001a*/ 	.short	0x0064
        /*001c*/ 	.short	0x0082
	.zero		2


//--------------------- .nv.info                  --------------------------
	.section	.nv.info,"",@"SHT_CUDA_INFO"
	.align	4


	//----- nvinfo : EIATTR_REGCOUNT
	.align		4
        /*0000*/ 	.byte	0x04, 0x2f
        /*0002*/ 	.short	(.L_10 - .L_9)
	.align		4
.L_9:
        /*0004*/ 	.word	index@(_Z24calculate_std_dev_kernelPcPiS0_iPjS1_Pdi)
        /*0008*/ 	.word	0x000000e1


	//----- nvinfo : EIATTR_FRAME_SIZE
	.align		4
.L_10:
        /*000c*/ 	.byte	0x04, 0x11
        /*000e*/ 	.short	(.L_12 - .L_11)
	.align		4
.L_11:
        /*0010*/ 	.word	index@($__internal_1_$__cuda_sm20_dsqrt_rn_f64_mediumpath_v1)
        /*0014*/ 	.word	0x00000190


	//----- nvinfo : EIATTR_FRAME_SIZE
	.align		4
.L_12:
        /*0018*/ 	.byte	0x04, 0x11
        /*001a*/ 	.short	(.L_14 - .L_13)
	.align		4
.L_13:
        /*001c*/ 	.word	index@($__internal_0_$__cuda_sm20_div_rn_f64_full)
        /*0020*/ 	.word	0x00000190


	//----- nvinfo : EIATTR_FRAME_SIZE
	.align		4
.L_14:
        /*0024*/ 	.byte	0x04, 0x11
        /*0026*/ 	.short	(.L_16 - .L_15)
	.align		4
.L_15:
        /*0028*/ 	.word	index@(_Z24calculate_std_dev_kernelPcPiS0_iPjS1_Pdi)
        /*002c*/ 	.word	0x00000190


	//----- nvinfo : EIATTR_REGCOUNT
	.align		4
.L_16:
        /*0030*/ 	.byte	0x04, 0x2f
        /*0032*/ 	.short	(.L_18 - .L_17)
	.align		4
.L_17:
        /*0034*/ 	.word	index@(_Z21generate_seeds_kernelPjS_iy)
        /*0038*/ 	.word	0x00000010


	//----- nvinfo : EIATTR_FRAME_SIZE
	.align		4
.L_18:
        /*003c*/ 	.byte	0x04, 0x11
        /*003e*/ 	.short	(.L_20 - .L_19)
	.align		4
.L_19:
        /*0040*/ 	.word	index@(_Z21generate_seeds_kernelPjS_iy)
        /*0044*/ 	.word	0x00000000


	//----- nvinfo : EIATTR_MIN_STACK_SIZE
	.align		4
.L_20:
        /*0048*/ 	.byte	0x04, 0x12
        /*004a*/ 	.short	(.L_22 - .L_21)
	.align		4
.L_21:
        /*004c*/ 	.word	index@(_Z21generate_seeds_kernelPjS_iy)
        /*0050*/ 	.word	0x00000000


	//----- nvinfo : EIATTR_MIN_STACK_SIZE
	.align		4
.L_22:
        /*0054*/ 	.byte	0x04, 0x12
        /*0056*/ 	.short	(.L_24 - .L_23)
	.align		4
.L_23:
        /*0058*/ 	.word	index@(_Z24calculate_std_dev_kernelPcPiS0_iPjS1_Pdi)
        /*005c*/ 	.word	0x00000190
.L_24:


//--------------------- .nv.compat                --------------------------
	.section	.nv.compat,"",@"SHT_CUDA_COMPAT_INFO"
	.align	4
        /*0000*/ 	.byte	0x02, 0x09, 0x00, 0x00, 0x02, 0x02, 0x01, 0x00, 0x02, 0x05, 0x05, 0x00, 0x03, 0x07, 0x01, 0x01
        /*0010*/ 	.byte	0x02, 0x03, 0x00, 0x00, 0x02, 0x06, 0x01, 0x00, 0x04, 0x0b, 0x08, 0x00, 0x01, 0x00, 0x00, 0x00
        /*0020*/ 	.byte	0x00, 0x00, 0x00, 0x00


//--------------------- .nv.info._Z21generate_seeds_kernelPjS_iy --------------------------
	.section	.nv.info._Z21generate_seeds_kernelPjS_iy,"",@"SHT_CUDA_INFO"
	.sectionflags	@""
	.align	4


	//----- nvinfo : EIATTR_CUDA_API_VERSION
	.align		4
        /*0000*/ 	.byte	0x04, 0x37
        /*0002*/ 	.short	(.L_26 - .L_25)
.L_25:
        /*0004*/ 	.word	0x00000082


	//----- nvinfo : EIATTR_KPARAM_INFO
	.align		4
.L_26:
        /*0008*/ 	.byte	0x04, 0x17
        /*000a*/ 	.short	(.L_28 - .L_27)
.L_27:
        /*000c*/ 	.word	0x00000000
        /*0010*/ 	.short	0x0003
        /*0012*/ 	.short	0x0018
        /*0014*/ 	.byte	0x00, 0xf0, 0x21, 0x00


	//----- nvinfo : EIATTR_KPARAM_INFO
	.align		4
.L_28:
        /*0018*/ 	.byte	0x04, 0x17
        /*001a*/ 	.short	(.L_30 - .L_29)
.L_29:
        /*001c*/ 	.word	0x00000000
        /*0020*/ 	.short	0x0002
        /*0022*/ 	.short	0x0010
        /*0024*/ 	.byte	0x00, 0xf0, 0x11, 0x00


	//----- nvinfo : EIATTR_KPARAM_INFO
	.align		4
.L_30:
        /*0028*/ 	.byte	0x04, 0x17
        /*002a*/ 	.short	(.L_32 - .L_31)
.L_31:
        /*002c*/ 	.word	0x00000000
        /*0030*/ 	.short	0x0001
        /*0032*/ 	.short	0x0008
        /*0034*/ 	.byte	0x00, 0xf5, 0x21, 0x00


	//----- nvinfo : EIATTR_KPARAM_INFO
	.align		4
.L_32:
        /*0038*/ 	.byte	0x04, 0x17
        /*003a*/ 	.short	(.L_34 - .L_33)
.L_33:
        /*003c*/ 	.word	0x00000000
        /*0040*/ 	.short	0x0000
        /*0042*/ 	.short	0x0000
        /*0044*/ 	.byte	0x00, 0xf5, 0x21, 0x00


	//----- nvinfo : EIATTR_SPARSE_MMA_MASK
	.align		4
.L_34:
        /*0048*/ 	.byte	0x03, 0x50
        /*004a*/ 	.short	0x0000


	//----- nvinfo : EIATTR_MAXREG_COUNT
	.align		4
        /*004c*/ 	.byte	0x03, 0x1b
        /*004e*/ 	.short	0x00ff


	//----- nvinfo : EIATTR_MERCURY_ISA_VERSION
	.align		4
        /*0050*/ 	.byte	0x03, 0x5f
        /*0052*/ 	.short	0x0101


	//----- nvinfo : EIATTR_VRC_CTA_INIT_COUNT
	.align		4
        /*0054*/ 	.byte	0x02, 0x4a
	.zero		1
	.zero		1


	//----- nvinfo : EIATTR_EXIT_INSTR_OFFSETS
	.align		4
        /*0058*/ 	.byte	0x04, 0x1c
        /*005a*/ 	.short	(.L_36 - .L_35)


	//   ....[0]....
.L_35:
        /*005c*/ 	.word	0x00000070


	//   ....[1]....
        /*0060*/ 	.word	0x00000280


	//----- nvinfo : EIATTR_CBANK_PARAM_SIZE
	.align		4
.L_36:
        /*0064*/ 	.byte	0x03, 0x19
        /*0066*/ 	.short	0x0020


	//----- nvinfo : EIATTR_PARAM_CBANK
	.align		4
        /*0068*/ 	.byte	0x04, 0x0a
        /*006a*/ 	.short	(.L_38 - .L_37)
	.align		4
.L_37:
        /*006c*/ 	.word	index@(.nv.constant0._Z21generate_seeds_kernelPjS_iy)
        /*0070*/ 	.short	0x0380
        /*0072*/ 	.short	0x0020


	//----- nvinfo : EIATTR_SW_WAR
	.align		4
.L_38:
        /*0074*/ 	.byte	0x04, 0x36
        /*0076*/ 	.short	(.L_40 - .L_39)
.L_39:
        /*0078*/ 	.word	0x00000008
.L_40:


//--------------------- .nv.info._Z24calculate_std_dev_kernelPcPiS0_iPjS1_Pdi --------------------------
	.section	.nv.info._Z24calculate_std_dev_kernelPcPiS0_iPjS1_Pdi,"",@"SHT_CUDA_INFO"
	.sectionflags	@""
	.align	4


	//----- nvinfo : EIATTR_CUDA_API_VERSION
	.align		4
        /*0000*/ 	.byte	0x04, 0x37
        /*0002*/ 	.short	(.L_42 - .L_41)
.L_41:
        /*0004*/ 	.word	0x00000082


	//----- nvinfo : EIATTR_KPARAM_INFO
	.align		4
.L_42:
        /*0008*/ 	.byte	0x04, 0x17
        /*000a*/ 	.short	(.L_44 - .L_43)
.L_43:
        /*000c*/ 	.word	0x00000000
        /*0010*/ 	.short	0x0007
        /*0012*/ 	.short	0x0038
        /*0014*/ 	.byte	0x00, 0xf0, 0x11, 0x00


	//----- nvinfo : EIATTR_KPARAM_INFO
	.align		4
.L_44:
        /*0018*/ 	.byte	0x04, 0x17
        /*001a*/ 	.short	(.L_46 - .L_45)
.L_45:
        /*001c*/ 	.word	0x00000000
        /*0020*/ 	.short	0x0006
        /*0022*/ 	.short	0x0030
        /*0024*/ 	.byte	0x00, 0xf5, 0x21, 0x00


	//----- nvinfo : EIATTR_KPARAM_INFO
	.align		4
.L_46:
        /*0028*/ 	.byte	0x04, 0x17
        /*002a*/ 	.short	(.L_48 - .L_47)
.L_47:
        /*002c*/ 	.word	0x00000000
        /*0030*/ 	.short	0x0005
        /*0032*/ 	.short	0x0028
        /*0034*/ 	.byte	0x00, 0xf5, 0x21, 0x00


	//----- nvinfo : EIATTR_KPARAM_INFO
	.align		4
.L_48:
        /*0038*/ 	.byte	0x04, 0x17
        /*003a*/ 	.short	(.L_50 - .L_49)
.L_49:
        /*003c*/ 	.word	0x00000000
        /*0040*/ 	.short	0x0004
        /*0042*/ 	.short	0x0020
        /*0044*/ 	.byte	0x00, 0xf5, 0x21, 0x00


	//----- nvinfo : EIATTR_KPARAM_INFO
	.align		4
.L_50:
        /*0048*/ 	.byte	0x04, 0x17
        /*004a*/ 	.short	(.L_52 - .L_51)
.L_51:
        /*004c*/ 	.word	0x00000000
        /*0050*/ 	.short	0x0003
        /*0052*/ 	.short	0x0018
        /*0054*/ 	.byte	0x00, 0xf0, 0x11, 0x00


	//----- nvinfo : EIATTR_KPARAM_INFO
	.align		4
.L_52:
        /*0058*/ 	.byte	0x04, 0x17
        /*005a*/ 	.short	(.L_54 - .L_53)
.L_53:
        /*005c*/ 	.word	0x00000000
        /*0060*/ 	.short	0x0002
        /*0062*/ 	.short	0x0010
        /*0064*/ 	.byte	0x00, 0xf5, 0x21, 0x00


	//----- nvinfo : EIATTR_KPARAM_INFO
	.align		4
.L_54:
        /*0068*/ 	.byte	0x04, 0x17
        /*006a*/ 	.short	(.L_56 - .L_55)
.L_55:
        /*006c*/ 	.word	0x00000000
        /*0070*/ 	.short	0x0001
        /*0072*/ 	.short	0x0008
        /*0074*/ 	.byte	0x00, 0xf5, 0x21, 0x00


	//----- nvinfo : EIATTR_KPARAM_INFO
	.align		4
.L_56:
        /*0078*/ 	.byte	0x04, 0x17
        /*007a*/ 	.short	(.L_58 - .L_57)
.L_57:
        /*007c*/ 	.word	0x00000000
        /*0080*/ 	.short	0x0000
        /*0082*/ 	.short	0x0000
        /*0084*/ 	.byte	0x00, 0xf5, 0x21, 0x00


	//----- nvinfo : EIATTR_SPARSE_MMA_MASK
	.align		4
.L_58:
        /*0088*/ 	.byte	0x03, 0x50
        /*008a*/ 	.short	0x0000


	//----- nvinfo : EIATTR_MAXREG_COUNT
	.align		4
        /*008c*/ 	.byte	0x03, 0x1b
        /*008e*/ 	.short	0x00ff


	//----- nvinfo : EIATTR_MERCURY_ISA_VERSION
	.align		4
        /*0090*/ 	.byte	0x03, 0x5f
        /*0092*/ 	.short	0x0101


	//----- nvinfo : EIATTR_VRC_CTA_INIT_COUNT
	.align		4
        /*0094*/ 	.byte	0x02, 0x4a
	.zero		1
	.zero		1


	//----- nvinfo : EIATTR_EXIT_INSTR_OFFSETS
	.align		4
        /*0098*/ 	.byte	0x04, 0x1c
        /*009a*/ 	.short	(.L_60 - .L_59)


	//   ....[0]....
.L_59:
        /*009c*/ 	.word	0x00000080


	//   ....[1]....
        /*00a0*/ 	.word	0x00003090


	//----- nvinfo : EIATTR_CRS_STACK_SIZE
	.align		4
.L_60:
        /*00a4*/ 	.byte	0x04, 0x1e
        /*00a6*/ 	.short	(.L_62 - .L_61)
.L_61:
        /*00a8*/ 	.word	0x00000000


	//----- nvinfo : EIATTR_CBANK_PARAM_SIZE
	.align		4
.L_62:
        /*00ac*/ 	.byte	0x03, 0x19
        /*00ae*/ 	.short	0x003c


	//----- nvinfo : EIATTR_PARAM_CBANK
	.align		4
        /*00b0*/ 	.byte	0x04, 0x0a
        /*00b2*/ 	.short	(.L_64 - .L_63)
	.align		4
.L_63:
        /*00b4*/ 	.word	index@(.nv.constant0._Z24calculate_std_dev_kernelPcPiS0_iPjS1_Pdi)
        /*00b8*/ 	.short	0x0380
        /*00ba*/ 	.short	0x003c


	//----- nvinfo : EIATTR_SW_WAR
	.align		4
.L_64:
        /*00bc*/ 	.byte	0x04, 0x36
        /*00be*/ 	.short	(.L_66 - .L_65)
.L_65:
        /*00c0*/ 	.word	0x00000008
.L_66:


//--------------------- .nv.callgraph             --------------------------
	.section	.nv.callgraph,"",@"SHT_CUDA_CALLGRAPH"
	.align	4
	.sectionentsize	8
	.align		4
        /*0000*/ 	.word	0x00000000
	.align		4
        /*0004*/ 	.word	0xffffffff
	.align		4
        /*0008*/ 	.word	0x00000000
	.align		4
        /*000c*/ 	.word	0xfffffffe
	.align		4
        /*0010*/ 	.word	0x00000000
	.align		4
        /*0014*/ 	.word	0xfffffffd
	.align		4
        /*0018*/ 	.word	0x00000000
	.align		4
        /*001c*/ 	.word	0xfffffffc


//--------------------- .nv.constant4             --------------------------
	.section	.nv.constant4,"a",@progbits
	.align	8
	.align		8
.nv.constant4:
        /*0000*/ 	.dword	precalc_xorwow_matrix
	.align		8
        /*0008*/ 	.dword	precalc_xorwow_offset_matrix
	.align		8
        /*0010*/ 	.dword	mrg32k3aM1
	.align		8
        /*0018*/ 	.dword	mrg32k3aM2
	.align		8
        /*0020*/ 	.dword	mrg32k3aM1SubSeq
	.align		8
        /*0028*/ 	.dword	mrg32k3aM2SubSeq
	.align		8
        /*0030*/ 	.dword	mrg32k3aM1Seq
	.align		8
        /*0038*/ 	.dword	mrg32k3aM2Seq


//--------------------- .nv.constant3             --------------------------
	.section	.nv.constant3,"a",@progbits
	.align	8
.nv.constant3:
	.type		__cr_lgamma_table,@object
	.size		__cr_lgamma_table,(.L_8 - __cr_lgamma_table)
__cr_lgamma_table:
        /*0000*/ 	.byte	0x00, 0x00, 0x00, 0x00, 0x00, 0x00, 0x00, 0x00, 0x00, 0x00, 0x00, 0x00, 0x00, 0x00, 0x00, 0x00
        /*0010*/ 	.byte	0xef, 0x39, 0xfa, 0xfe, 0x42, 0x2e, 0xe6, 0x3f, 0x02, 0x20, 0x2a, 0xfa, 0x0b, 0xab, 0xfc, 0x3f
        /*0020*/ 	.byte	0xf9, 0x2c, 0x92, 0x7c, 0xa7, 0x6c, 0x09, 0x40, 0xc9, 0x79, 0x44, 0x3c, 0x64, 0x26, 0x13, 0x40
        /*0030*/ 	.byte	0xca, 0x01, 0xcf, 0x3a, 0x27, 0x51, 0x1a, 0x40, 0x30, 0xcc, 0x2d, 0xf3, 0xe1, 0x0c, 0x21, 0x40
        /*0040*/ 	.byte	0x0d, 0xb7, 0xfc, 0x82, 0x8e, 0x35, 0x25, 0x40
.L_8:


//--------------------- .text._Z21generate_seeds_kernelPjS_iy --------------------------
	.section	.text._Z21generate_seeds_kernelPjS_iy,"ax",@progbits
	.align	128
        .global         _Z21generate_seeds_kernelPjS_iy
        .type           _Z21generate_seeds_kernelPjS_iy,@function
        .size           _Z21generate_seeds_kernelPjS_iy,(.L_x_25 - _Z21generate_seeds_kernelPjS_iy)
        .other          _Z21generate_seeds_kernelPjS_iy,@"STO_CUDA_ENTRY STV_DEFAULT"
_Z21generate_seeds_kernelPjS_iy:
.text._Z21generate_seeds_kernelPjS_iy:
[----:B------:R-:W-:Y:S01]  /*0000*/  LDC R1, c[0x0][0x37c] ;  /* 0x0000df00ff017b82 */ /* 0x000fe20000000800 */
[----:B------:R-:W0:Y:S07]  /*0010*/  S2R R0, SR_TID.X ;  /* 0x0000000000007919 */ /* 0x000e2e0000002100 */
[----:B------:R-:W0:Y:S01]  /*0020*/  S2UR UR4, SR_CTAID.X ;  /* 0x00000000000479c3 */ /* 0x000e220000002500 */
[----:B------:R-:W1:Y:S07]  /*0030*/  LDCU UR5, c[0x0][0x390] ;  /* 0x00007200ff0577ac */ /* 0x000e6e0008000800 */
[----:B------:R-:W0:Y:S02]  /*0040*/  LDC R7, c[0x0][0x360] ;  /* 0x0000d800ff077b82 */ /* 0x000e240000000800 */
[----:B0-----:R-:W-:-:S05]  /*0050*/  IMAD R7, R7, UR4, R0 ;  /* 0x0000000407077c24 */ /* 0x001fca000f8e0200 */
[----:B-1----:R-:W-:-:S13]  /*0060*/  ISETP.GE.AND P0, PT, R7, UR5, PT ;  /* 0x0000000507007c0c */ /* 0x002fda000bf06270 */
[----:B------:R-:W-:Y:S05]  /*0070*/  @P0 EXIT ;  /* 0x000000000000094d */ /* 0x000fea0003800000 */
[----:B------:R-:W0:Y:S01]  /*0080*/  LDCU.64 UR4, c[0x0][0x398] ;  /* 0x00007300ff0477ac */ /* 0x000e220008000a00 */
[----:B------:R-:W1:Y:S01]  /*0090*/  LDC.64 R4, c[0x0][0x380] ;  /* 0x0000e000ff047b82 */ /* 0x000e620000000a00 */
[----:B0-----:R-:W-:-:S04]  /*00a0*/  IADD3 R0, P0, PT, R7, UR4, RZ ;  /* 0x0000000407007c10 */ /* 0x001fc8000ff1e0ff */
[----:B------:R-:W-:Y:S01]  /*00b0*/  LOP3.LUT R0, R0, 0xaad26b49, RZ, 0x3c, !PT ;  /* 0xaad26b4900007812 */ /* 0x000fe200078e3cff */
[----:B-1----:R-:W-:-:S04]  /*00c0*/  IMAD.WIDE R4, R7, 0x4, R4 ;  /* 0x0000000407047825 */ /* 0x002fc800078e0204 */
[----:B------:R-:W-:-:S04]  /*00d0*/  IMAD R0, R0, 0x4182bed5, RZ ;  /* 0x4182bed500007824 */ /* 0x000fc800078e02ff */
[C---:B------:R-:W-:Y:S01]  /*00e0*/  VIADD R2, R0.reuse, 0x75bcd15 ;  /* 0x075bcd1500027836 */ /* 0x040fe20000000000 */
[C---:B------:R-:W-:Y:S01]  /*00f0*/  LOP3.LUT R6, R0.reuse, 0x159a55e5, RZ, 0x3c, !PT ;  /* 0x159a55e500067812 */ /* 0x040fe200078e3cff */
[----:B------:R-:W-:-:S03]  /*0100*/  VIADD R8, R0, 0x583f19 ;  /* 0x00583f1900087836 */ /* 0x000fc60000000000 */
[----:B------:R-:W-:Y:S01]  /*0110*/  SHF.R.U32.HI R3, RZ, 0x2, R2 ;  /* 0x00000002ff037819 */ /* 0x000fe20000011602 */
[----:B------:R-:W-:Y:S01]  /*0120*/  IMAD.SHL.U32 R11, R8, 0x10, RZ ;  /* 0x00000010080b7824 */ /* 0x000fe200078e00ff */
[----:B------:R-:W-:Y:S02]  /*0130*/  SHF.R.U32.HI R13, RZ, 0x2, R6 ;  /* 0x00000002ff0d7819 */ /* 0x000fe40000011606 */
[----:B------:R-:W-:Y:S02]  /*0140*/  LOP3.LUT R9, R3, R2, RZ, 0x3c, !PT ;  /* 0x0000000203097212 */ /* 0x000fe400078e3cff */
[----:B------:R-:W0:Y:S01]  /*0150*/  LDC.64 R2, c[0x0][0x388] ;  /* 0x0000e200ff027b82 */ /* 0x000e220000000a00 */
[----:B------:R-:W-:Y:S01]  /*0160*/  LEA.HI.X.SX32 R6, R7, UR5, 0x1, P0 ;  /* 0x0000000507067c11 */ /* 0x000fe200080f0eff */
[----:B------:R-:W1:Y:S01]  /*0170*/  LDCU.64 UR4, c[0x0][0x358] ;  /* 0x00006b00ff0477ac */ /* 0x000e620008000a00 */
[----:B------:R-:W-:Y:S01]  /*0180*/  IMAD.SHL.U32 R10, R9, 0x2, RZ ;  /* 0x00000002090a7824 */ /* 0x000fe200078e00ff */
[----:B------:R-:W-:-:S04]  /*0190*/  LOP3.LUT R13, R13, 0x159a55e5, R0, 0x96, !PT ;  /* 0x159a55e50d0d7812 */ /* 0x000fc800078e9600 */
[----:B------:R-:W-:Y:S01]  /*01a0*/  LOP3.LUT R10, R8, R11, R10, 0x96, !PT ;  /* 0x0000000b080a7212 */ /* 0x000fe200078e960a */
[----:B------:R-:W-:-:S03]  /*01b0*/  IMAD.SHL.U32 R8, R13, 0x2, RZ ;  /* 0x000000020d087824 */ /* 0x000fc600078e00ff */
[----:B------:R-:W-:Y:S02]  /*01c0*/  LOP3.LUT R10, R10, R9, RZ, 0x3c, !PT ;  /* 0x000000090a0a7212 */ /* 0x000fe400078e3cff */
[----:B------:R-:W-:-:S03]  /*01d0*/  LOP3.LUT R9, R6, 0xf7dcefdd, RZ, 0x3c, !PT ;  /* 0xf7dcefdd06097812 */ /* 0x000fc600078e3cff */
[----:B------:R-:W-:Y:S02]  /*01e0*/  IMAD.SHL.U32 R6, R10, 0x10, RZ ;  /* 0x000000100a067824 */ /* 0x000fe400078e00ff */
[----:B------:R-:W-:-:S03]  /*01f0*/  IMAD R9, R9, -0x658354e5, R0 ;  /* 0x9a7cab1b09097824 */ /* 0x000fc600078e0200 */
[----:B------:R-:W-:Y:S01]  /*0200*/  LOP3.LUT R13, R13, R8, R6, 0x96, !PT ;  /* 0x000000080d0d7212 */ /* 0x000fe200078e9606 */
[----:B------:R-:W-:Y:S02]  /*0210*/  VIADD R9, R9, 0x64f0c9 ;  /* 0x0064f0c909097836 */ /* 0x000fe40000000000 */
[----:B0-----:R-:W-:Y:S01]  /*0220*/  IMAD.WIDE R2, R7, 0x4, R2 ;  /* 0x0000000407027825 */ /* 0x001fe200078e0202 */
[----:B------:R-:W-:Y:S02]  /*0230*/  LOP3.LUT R0, R13, R10, RZ, 0x3c, !PT ;  /* 0x0000000a0d007212 */ /* 0x000fe400078e3cff */
[C---:B------:R-:W-:Y:S02]  /*0240*/  IADD3 R11, PT, PT, R9.reuse, 0x587c5, R10 ;  /* 0x000587c5090b7810 */ /* 0x040fe40007ffe00a */
[----:B------:R-:W-:-:S03]  /*0250*/  IADD3 R9, PT, PT, R9, 0xb0f8a, R0 ;  /* 0x000b0f8a09097810 */ /* 0x000fc60007ffe000 */
[----:B-1----:R-:W-:Y:S04]  /*0260*/  STG.E desc[UR4][R4.64], R11 ;  /* 0x0000000b04007986 */ /* 0x002fe8000c101904 */
[----:B------:R-:W-:Y:S01]  /*0270*/  STG.E desc[UR4][R2.64], R9 ;  /* 0x0000000902007986 */ /* 0x000fe2000c101904 */
[----:B------:R-:W-:Y:S05]  /*0280*/  EXIT ;  /* 0x000000000000794d */ /* 0x000fea0003800000 */
.L_x_0:
[----:B------:R-:W-:-:S00]  /*0290*/  BRA `(.L_x_0) ;  /* 0xfffffffc00fc7947 */ /* 0x000fc0000383ffff */
[----:B------:R-:W-:-:S00]  /*02a0*/  NOP ;  /* 0x0000000000007918 */ /* 0x000fc00000000000 */
        /* <DEDUP_REMOVED lines=13> */
.L_x_25:


//--------------------- .text._Z24calculate_std_dev_kernelPcPiS0_iPjS1_Pdi --------------------------
	.section	.text._Z24calculate_std_dev_kernelPcPiS0_iPjS1_Pdi,"ax",@progbits
	.align	128
        .global         _Z24calculate_std_dev_kernelPcPiS0_iPjS1_Pdi
        .type           _Z24calculate_std_dev_kernelPcPiS0_iPjS1_Pdi,@function
        .size           _Z24calculate_std_dev_kernelPcPiS0_iPjS1_Pdi,(.L_x_24 - _Z24calculate_std_dev_kernelPcPiS0_iPjS1_Pdi)
        .other          _Z24calculate_std_dev_kernelPcPiS0_iPjS1_Pdi,@"STO_CUDA_ENTRY STV_DEFAULT"
_Z24calculate_std_dev_kernelPcPiS0_iPjS1_Pdi:
.text._Z24calculate_std_dev_kernelPcPiS0_iPjS1_Pdi:
[----:B------:R-:W0:Y:S01]  /*0000*/  LDC R1, c[0x0][0x37c] ;  /* 0x0000df00ff017b82 */ /* 0x000e220000000800 */
[----:B------:R-:W1:Y:S07]  /*0010*/  S2R R0, SR_TID.X ;  /* 0x0000000000007919 */ /* 0x000e6e0000002100 */
[----:B------:R-:W1:Y:S01]  /*0020*/  S2UR UR4, SR_CTAID.X ;  /* 0x00000000000479c3 */ /* 0x000e620000002500 */
[----:B------:R-:W2:Y:S01]  /*0030*/  LDCU UR5, c[0x0][0x3b8] ;  /* 0x00007700ff0577ac */ /* 0x000ea20008000800 */
[----:B0-----:R-:W-:-:S06]  /*0040*/  VIADD R1, R1, 0xfffffe70 ;  /* 0xfffffe7001017836 */ /* 0x001fcc0000000000 */
[----:B------:R-:W1:Y:S02]  /*0050*/  LDC R3, c[0x0][0x360] ;  /* 0x0000d800ff037b82 */ /* 0x000e640000000800 */
[----:B-1----:R-:W-:-:S05]  /*0060*/  IMAD R3, R3, UR4, R0 ;  /* 0x0000000403037c24 */ /* 0x002fca000f8e0200 */
[----:B--2---:R-:W-:-:S13]  /*0070*/  ISETP.GE.AND P0, PT, R3, UR5, PT ;  /* 0x0000000503007c0c */ /* 0x004fda000bf06270 */
[----:B------:R-:W-:Y:S05]  /*0080*/  @P0 EXIT ;  /* 0x000000000000094d */ /* 0x000fea0003800000 */
[----:B------:R-:W0:Y:S01]  /*0090*/  LDCU UR4, c[0x0][0x398] ;  /* 0x00007300ff0477ac */ /* 0x000e220008000800 */
[----:B------:R-:W1:Y:S01]  /*00a0*/  LDC.64 R4, c[0x0][0x3a0] ;  /* 0x0000e800ff047b82 */ /* 0x000e620000000a00 */
[----:B------:R2:W-:Y:S01]  /*00b0*/  STL.128 [R1], RZ ;  /* 0x000000ff01007387 */ /* 0x0005e20000100c00 */
[----:B------:R-:W-:Y:S02]  /*00c0*/  CS2R R28, SRZ ;  /* 0x00000000001c7805 */ /* 0x000fe4000001ff00 */
[----:B------:R-:W-:Y:S02]  /*00d0*/  CS2R R24, SRZ ;  /* 0x0000000000187805 */ /* 0x000fe4000001ff00 */
[----:B------:R-:W-:Y:S01]  /*00e0*/  CS2R R26, SRZ ;  /* 0x00000000001a7805 */ /* 0x000fe2000001ff00 */
[----:B------:R2:W-:Y:S01]  /*00f0*/  STL.128 [R1+0x10], RZ ;  /* 0x000010ff01007387 */ /* 0x0005e20000100c00 */
[----:B------:R-:W-:Y:S02]  /*0100*/  CS2R R20, SRZ ;  /* 0x0000000000147805 */ /* 0x000fe4000001ff00 */
[----:B------:R-:W-:Y:S01]  /*0110*/  CS2R R22, SRZ ;  /* 0x0000000000167805 */ /* 0x000fe2000001ff00 */
[----:B------:R-:W3:Y:S01]  /*0120*/  LDC.64 R6, c[0x0][0x3a8] ;  /* 0x0000ea00ff067b82 */ /* 0x000ee20000000a00 */
[----:B------:R2:W-:Y:S01]  /*0130*/  STL.128 [R1+0x20], RZ ;  /* 0x000020ff01007387 */ /* 0x0005e20000100c00 */
[----:B------:R-:W-:-:S02]  /*0140*/  CS2R R16, SRZ ;  /* 0x0000000000107805 */ /* 0x000fc4000001ff00 */
[----:B------:R-:W-:Y:S02]  /*0150*/  CS2R R18, SRZ ;  /* 0x0000000000127805 */ /* 0x000fe4000001ff00 */
[----:B------:R-:W-:Y:S01]  /*0160*/  CS2R R12, SRZ ;  /* 0x00000000000c7805 */ /* 0x000fe2000001ff00 */
[----:B------:R2:W-:Y:S01]  /*0170*/  STL.128 [R1+0x30], RZ ;  /* 0x000030ff01007387 */ /* 0x0005e20000100c00 */
[----:B------:R-:W-:Y:S02]  /*0180*/  CS2R R14, SRZ ;  /* 0x00000000000e7805 */ /* 0x000fe4000001ff00 */
[----:B------:R-:W-:Y:S02]  /*0190*/  CS2R R54, SRZ ;  /* 0x0000000000367805 */ /* 0x000fe4000001ff00 */
[----:B------:R-:W-:Y:S01]  /*01a0*/  CS2R R220, SRZ ;  /* 0x0000000000dc7805 */ /* 0x000fe2000001ff00 */
[----:B------:R2:W-:Y:S01]  /*01b0*/  STL.128 [R1+0x40], RZ ;  /* 0x000040ff01007387 */ /* 0x0005e20000100c00 */
[----:B0-----:R-:W-:Y:S01]  /*01c0*/  UISETP.GE.AND UP0, UPT, UR4, 0x1, UPT ;  /* 0x000000010400788c */ /* 0x001fe2000bf06270 */
[----:B------:R-:W-:-:S02]  /*01d0*/  CS2R R52, SRZ ;  /* 0x0000000000347805 */ /* 0x000fc4000001ff00 */
[----:B------:R-:W-:Y:S01]  /*01e0*/  CS2R R218, SRZ ;  /* 0x0000000000da7805 */ /* 0x000fe2000001ff00 */
[----:B------:R2:W-:Y:S01]  /*01f0*/  STL.128 [R1+0x50], RZ ;  /* 0x000050ff01007387 */ /* 0x0005e20000100c00 */
[----:B------:R-:W-:Y:S02]  /*0200*/  CS2R R50, SRZ ;  /* 0x0000000000327805 */ /* 0x000fe4000001ff00 */
[----:B------:R-:W-:Y:S01]  /*0210*/  CS2R R216, SRZ ;  /* 0x0000000000d87805 */ /* 0x000fe2000001ff00 */
[----:B-1----:R-:W-:Y:S01]  /*0220*/  IMAD.WIDE R4, R3, 0x4, R4 ;  /* 0x0000000403047825 */ /* 0x002fe200078e0204 */
[----:B------:R2:W-:Y:S01]  /*0230*/  STL.128 [R1+0x60], RZ ;  /* 0x000060ff01007387 */ /* 0x0005e20000100c00 */
[----:B------:R-:W-:Y:S02]  /*0240*/  CS2R R48, SRZ ;  /* 0x0000000000307805 */ /* 0x000fe4000001ff00 */
[----:B------:R-:W-:Y:S02]  /*0250*/  CS2R R214, SRZ ;  /* 0x0000000000d67805 */ /* 0x000fe4000001ff00 */
[----:B------:R-:W-:Y:S01]  /*0260*/  CS2R R46, SRZ ;  /* 0x00000000002e7805 */ /* 0x000fe2000001ff00 */
[----:B------:R2:W-:Y:S01]  /*0270*/  STL.128 [R1+0x70], RZ ;  /* 0x000070ff01007387 */ /* 0x0005e20000100c00 */
[----:B------:R-:W-:-:S02]  /*0280*/  CS2R R212, SRZ ;  /* 0x0000000000d47805 */ /* 0x000fc4000001ff00 */
[----:B------:R-:W-:Y:S01]  /*0290*/  CS2R R44, SRZ ;  /* 0x00000000002c7805 */ /* 0x000fe2000001ff00 */
[----:B---3--:R-:W-:Y:S01]  /*02a0*/  IMAD.WIDE R6, R3, 0x4, R6 ;  /* 0x0000000403067825 */ /* 0x008fe200078e0206 */
[----:B------:R2:W-:Y:S01]  /*02b0*/  STL.128 [R1+0x80], RZ ;  /* 0x000080ff01007387 */ /* 0x0005e20000100c00 */
[----:B------:R-:W-:Y:S02]  /*02c0*/  CS2R R210, SRZ ;  /* 0x0000000000d27805 */ /* 0x000fe4000001ff00 */
[----:B------:R-:W-:Y:S02]  /*02d0*/  CS2R R42, SRZ ;  /* 0x00000000002a7805 */ /* 0x000fe4000001ff00 */
[----:B------:R-:W-:Y:S01]  /*02e0*/  CS2R R208, SRZ ;  /* 0x0000000000d07805 */ /* 0x000fe2000001ff00 */
[----:B------:R2:W-:Y:S01]  /*02f0*/  STL.128 [R1+0x90], RZ ;  /* 0x000090ff01007387 */ /* 0x0005e20000100c00 */
[----:B------:R-:W-:Y:S02]  /*0300*/  CS2R R40, SRZ ;  /* 0x0000000000287805 */ /* 0x000fe4000001ff00 */
[----:B------:R-:W-:-:S02]  /*0310*/  CS2R R206, SRZ ;  /* 0x0000000000ce7805 */ /* 0x000fc4000001ff00 */
[----:B------:R-:W-:Y:S01]  /*0320*/  CS2R R38, SRZ ;  /* 0x0000000000267805 */ /* 0x000fe2000001ff00 */
        /* <DEDUP_REMOVED lines=59> */
[----:B------:R-:W-:Y:S02]  /*06e0*/  CS2R R142, SRZ ;  /* 0x00000000008e7805 */ /* 0x000fe4000001ff00 */
[----:B------:R-:W-:Y:S02]  /*06f0*/  CS2R R100, SRZ ;  /* 0x0000000000647805 */ /* 0x000fe4000001ff00 */
[----:B------:R-:W-:-:S02]  /*0700*/  CS2R R140, SRZ ;  /* 0x00000000008c7805 */ /* 0x000fc4000001ff00 */
[----:B------:R-:W-:Y:S02]  /*0710*/  CS2R R98, SRZ ;  /* 0x0000000000627805 */ /* 0x000fe4000001ff00 */
        /* <DEDUP_REMOVED lines=25> */
[----:B------:R-:W-:Y:S01]  /*08b0*/  CS2R R74, SRZ ;  /* 0x00000000004a7805 */ /* 0x000fe2000001ff00 */
[----:B------:R-:W0:Y:S01]  /*08c0*/  LDCU.64 UR6, c[0x0][0x358] ;  /* 0x00006b00ff0677ac */ /* 0x000e220008000a00 */
[----:B--2---:R-:W-:Y:S05]  /*08d0*/  BRA.U !UP0, `(.L_x_1) ;  /* 0x0000001508a47547 */ /* 0x004fea000b800000 */
[----:B0-----:R-:W2:Y:S04]  /*08e0*/  LDG.E R4, desc[UR6][R4.64] ;  /* 0x0000000604047981 */ /* 0x001ea8000c1e1900 */
[----:B------:R-:W3:Y:S01]  /*08f0*/  LDG.E R6, desc[UR6][R6.64] ;  /* 0x0000000606067981 */ /* 0x000ee2000c1e1900 */
[----:B------:R-:W-:Y:S01]  /*0900*/  IMAD.MOV.U32 R9, RZ, RZ, RZ ;  /* 0x000000ffff097224 */ /* 0x000fe200078e00ff */
[----:B--2---:R-:W-:Y:S02]  /*0910*/  LOP3.LUT R0, R4, 0x9e3779b9, RZ, 0x3c, !PT ;  /* 0x9e3779b904007812 */ /* 0x004fe400078e3cff */
[----:B---3--:R-:W-:-:S07]  /*0920*/  LOP3.LUT R8, R6, 0x85ebca6b, RZ, 0x3c, !PT ;  /* 0x85ebca6b06087812 */ /* 0x008fce00078e3cff */
.L_x_7:
[----:B0-----:R-:W0:Y:S02]  /*0930*/  LDC.64 R2, c[0x0][0x388] ;  /* 0x0000e200ff027b82 */ /* 0x001e240000000a00 */
[----:B0-----:R-:W-:-:S05]  /*0940*/  IMAD.WIDE.U32 R2, R9, 0x4, R2 ;  /* 0x0000000409027825 */ /* 0x001fca00078e0002 */
[----:B------:R-:W2:Y:S01]  /*0950*/  LDG.E R25, desc[UR6][R2.64] ;  /* 0x0000000602197981 */ /* 0x000ea2000c1e1900 */
[----:B------:R-:W-:Y:S01]  /*0960*/  IMAD.MOV.U32 R4, RZ, RZ, R0 ;  /* 0x000000ffff047224 */ /* 0x000fe200078e0000 */
[----:B--2---:R-:W-:-:S13]  /*0970*/  ISETP.GE.AND P0, PT, R25, 0x1, PT ;  /* 0x000000011900780c */ /* 0x004fda0003f06270 */
[----:B------:R-:W-:Y:S05]  /*0980*/  @!P0 BRA `(.L_x_2) ;  /* 0x0000000c00408947 */ /* 0x000fea0003800000 */
[----:B------:R-:W0:Y:S02]  /*0990*/  LDC.64 R2, c[0x0][0x390] ;  /* 0x0000e400ff027b82 */ /* 0x000e240000000a00 */
[----:B0-----:R-:W-:-:S05]  /*09a0*/  IMAD.WIDE.U32 R2, R9, 0x4, R2 ;  /* 0x0000000409027825 */ /* 0x001fca00078e0002 */
[----:B------:R-:W2:Y:S01]  /*09b0*/  LDG.E R14, desc[UR6][R2.64] ;  /* 0x00000006020e7981 */ /* 0x000ea2000c1e1900 */
[C---:B------:R-:W-:Y:S01]  /*09c0*/  ISETP.GE.U32.AND P1, PT, R25.reuse, 0x8, PT ;  /* 0x000000081900780c */ /* 0x040fe20003f26070 */
[----:B------:R-:W-:Y:S01]  /*09d0*/  IMAD.MOV.U32 R5, RZ, RZ, RZ ;  /* 0x000000ffff057224 */ /* 0x000fe200078e00ff */
[----:B------:R-:W-:Y:S01]  /*09e0*/  LOP3.LUT R12, R25, 0x7, RZ, 0xc0, !PT ;  /* 0x00000007190c7812 */ /* 0x000fe200078ec0ff */
[----:B------:R-:W-:Y:S02]  /*09f0*/  IMAD.MOV.U32 R6, RZ, RZ, R8 ;  /* 0x000000ffff067224 */ /* 0x000fe400078e0008 */
[----:B------:R-:W-:Y:S01]  /*0a00*/  IMAD.MOV.U32 R4, RZ, RZ, R0 ;  /* 0x000000ffff047224 */ /* 0x000fe200078e0000 */
[----:B------:R-:W-:Y:S02]  /*0a10*/  ISETP.NE.AND P0, PT, R12, RZ, PT ;  /* 0x000000ff0c00720c */ /* 0x000fe40003f05270 */
[----:B--2---:R-:W-:-:S05]  /*0a20*/  SHF.R.S32.HI R16, RZ, 0x1f, R14 ;  /* 0x0000001fff107819 */ /* 0x004fca000001140e */
[----:B------:R-:W-:Y:S06]  /*0a30*/  @!P1 BRA `(.L_x_3) ;  /* 0x0000000400909947 */ /* 0x000fec0003800000 */
[----:B------:R-:W0:Y:S01]  /*0a40*/  LDC.64 R2, c[0x0][0x380] ;  /* 0x0000e000ff027b82 */ /* 0x000e220000000a00 */
[----:B------:R-:W-:Y:S01]  /*0a50*/  LOP3.LUT R5, R25, 0x7ffffff8, RZ, 0xc0, !PT ;  /* 0x7ffffff819057812 */ /* 0x000fe200078ec0ff */
[----:B------:R-:W-:Y:S02]  /*0a60*/  IMAD.MOV.U32 R6, RZ, RZ, R8 ;  /* 0x000000ffff067224 */ /* 0x000fe400078e0008 */
[----:B------:R-:W-:Y:S02]  /*0a70*/  IMAD.MOV.U32 R4, RZ, RZ, R0 ;  /* 0x000000ffff047224 */ /* 0x000fe400078e0000 */
[----:B------:R-:W-:Y:S01]  /*0a80*/  IMAD.MOV R18, RZ, RZ, -R5 ;  /* 0x000000ffff127224 */ /* 0x000fe200078e0a05 */
[----:B0-----:R-:W-:-:S04]  /*0a90*/  IADD3 R2, P1, P2, R14, 0x3, R2 ;  /* 0x000000030e027810 */ /* 0x001fc80007a3e002 */
[----:B------:R-:W-:-:S09]  /*0aa0*/  IADD3.X R3, PT, PT, R16, R3, RZ, P1, P2 ;  /* 0x0000000310037210 */ /* 0x000fd20000fe44ff */
.L_x_4:
[----:B------:R-:W2:Y:S04]  /*0ab0*/  LDG.E.S8 R7, desc[UR6][R2.64+-0x3] ;  /* 0xfffffd0602077981 */ /* 0x000ea8000c1e1300 */
[----:B------:R-:W3:Y:S04]  /*0ac0*/  LDG.E.S8 R10, desc[UR6][R2.64+-0x2] ;  /* 0xfffffe06020a7981 */ /* 0x000ee8000c1e1300 */
[----:B------:R-:W4:Y:S04]  /*0ad0*/  LDG.E.S8 R13, desc[UR6][R2.64+-0x1] ;  /* 0xffffff06020d7981 */ /* 0x000f28000c1e1300 */
[----:B------:R-:W5:Y:S04]  /*0ae0*/  LDG.E.S8 R15, desc[UR6][R2.64] ;  /* 0x00000006020f7981 */ /* 0x000f68000c1e1300 */
[----:B------:R-:W5:Y:S04]  /*0af0*/  LDG.E.S8 R17, desc[UR6][R2.64+0x1] ;  /* 0x0000010602117981 */ /* 0x000f68000c1e1300 */
[----:B------:R-:W5:Y:S04]  /*0b00*/  LDG.E.S8 R19, desc[UR6][R2.64+0x2] ;  /* 0x0000020602137981 */ /* 0x000f68000c1e1300 */
[----:B------:R-:W5:Y:S04]  /*0b10*/  LDG.E.S8 R21, desc[UR6][R2.64+0x3] ;  /* 0x0000030602157981 */ /* 0x000f68000c1e1300 */
[----:B------:R0:W5:Y:S01]  /*0b20*/  LDG.E.S8 R23, desc[UR6][R2.64+0x4] ;  /* 0x0000040602177981 */ /* 0x000162000c1e1300 */
[----:B------:R-:W-:-:S05]  /*0b30*/  VIADD R18, R18, 0x8 ;  /* 0x0000000812127836 */ /* 0x000fca0000000000 */
[----:B------:R-:W-:Y:S02]  /*0b40*/  ISETP.NE.AND P1, PT, R18, RZ, PT ;  /* 0x000000ff1200720c */ /* 0x000fe40003f25270 */
[----:B0-----:R-:W-:-:S05]  /*0b50*/  IADD3 R2, P2, PT, R2, 0x8, RZ ;  /* 0x0000000802027810 */ /* 0x001fca0007f5e0ff */
[----:B------:R-:W-:Y:S02]  /*0b60*/  IMAD.X R3, RZ, RZ, R3, P2 ;  /* 0x000000ffff037224 */ /* 0x000fe400010e0603 */
[C---:B--2---:R-:W-:Y:S02]  /*0b70*/  IMAD R11, R7.reuse, -0x61c8864f, RZ ;  /* 0x9e3779b1070b7824 */ /* 0x044fe400078e02ff */
[----:B------:R-:W-:Y:S02]  /*0b80*/  IMAD R7, R7, -0x3d4d51cb, R6 ;  /* 0xc2b2ae3507077824 */ /* 0x000fe400078e0206 */
[----:B---3--:R-:W-:Y:S01]  /*0b90*/  IMAD R6, R10, -0x61c8864f, RZ ;  /* 0x9e3779b10a067824 */ /* 0x008fe200078e02ff */
[----:B------:R-:W-:Y:S02]  /*0ba0*/  LOP3.LUT R11, R11, R4, RZ, 0x3c, !PT ;  /* 0x000000040b0b7212 */ /* 0x000fe400078e3cff */
[----:B------:R-:W-:Y:S02]  /*0bb0*/  SHF.L.W.U32.HI R4, R7, 0x11, R7 ;  /* 0x0000001107047819 */ /* 0x000fe40000010e07 */
[----:B------:R-:W-:-:S05]  /*0bc0*/  SHF.L.W.U32.HI R11, R11, 0xd, R11 ;  /* 0x0000000d0b0b7819 */ /* 0x000fca0000010e0b */
[----:B------:R-:W-:-:S04]  /*0bd0*/  IMAD R11, R4, 0x165667b1, R11 ;  /* 0x165667b1040b7824 */ /* 0x000fc800078e020b */
[----:B------:R-:W-:-:S05]  /*0be0*/  IMAD R7, R11, 0x27d4eb2f, RZ ;  /* 0x27d4eb2f0b077824 */ /* 0x000fca00078e02ff */
[----:B------:R-:W-:-:S04]  /*0bf0*/  LOP3.LUT R4, R7, R4, RZ, 0x3c, !PT ;  /* 0x0000000407047212 */ /* 0x000fc800078e3cff */
[----:B------:R-:W-:Y:S02]  /*0c00*/  LOP3.LUT R7, R4, R11, RZ, 0x3c, !PT ;  /* 0x0000000b04077212 */ /* 0x000fe400078e3cff */
[----:B------:R-:W-:-:S03]  /*0c10*/  LOP3.LUT R6, R6, R4, R11, 0x96, !PT ;  /* 0x0000000406067212 */ /* 0x000fc600078e960b */
[----:B------:R-:W-:Y:S01]  /*0c20*/  IMAD.IADD R7, R4, 0x1, R7 ;  /* 0x0000000104077824 */ /* 0x000fe200078e0207 */
[----:B------:R-:W-:-:S03]  /*0c30*/  SHF.L.W.U32.HI R6, R6, 0xd, R6 ;  /* 0x0000000d06067819 */ /* 0x000fc60000010e06 */
[----:B------:R-:W-:Y:S02]  /*0c40*/  IMAD R7, R10, -0x3d4d51cb, R7 ;  /* 0xc2b2ae350a077824 */ /* 0x000fe400078e0207 */
[----:B----4-:R-:W-:-:S03]  /*0c50*/  IMAD R10, R13, -0x61c8864f, RZ ;  /* 0x9e3779b10d0a7824 */ /* 0x010fc600078e02ff */
[----:B------:R-:W-:-:S05]  /*0c60*/  SHF.L.W.U32.HI R7, R7, 0x11, R7 ;  /* 0x0000001107077819 */ /* 0x000fca0000010e07 */
[----:B------:R-:W-:-:S04]  /*0c70*/  IMAD R6, R7, 0x165667b1, R6 ;  /* 0x165667b107067824 */ /* 0x000fc800078e0206 */
[----:B------:R-:W-:-:S05]  /*0c80*/  IMAD R4, R6, 0x27d4eb2f, RZ ;  /* 0x27d4eb2f06047824 */ /* 0x000fca00078e02ff */
[----:B------:R-:W-:-:S04]  /*0c90*/  LOP3.LUT R7, R4, R7, RZ, 0x3c, !PT ;  /* 0x0000000704077212 */ /* 0x000fc800078e3cff */
[----:B------:R-:W-:Y:S02]  /*0ca0*/  LOP3.LUT R4, R7, R6, RZ, 0x3c, !PT ;  /* 0x0000000607047212 */ /* 0x000fe400078e3cff */
[----:B------:R-:W-:Y:S01]  /*0cb0*/  LOP3.LUT R10, R10, R7, R6, 0x96, !PT ;  /* 0x000000070a0a7212 */ /* 0x000fe200078e9606 */
[----:B-----5:R-:W-:Y:S02]  /*0cc0*/  IMAD R6, R15, -0x61c8864f, RZ ;  /* 0x9e3779b10f067824 */ /* 0x020fe400078e02ff */
[----:B------:R-:W-:Y:S01]  /*0cd0*/  IMAD.IADD R4, R7, 0x1, R4 ;  /* 0x0000000107047824 */ /* 0x000fe200078e0204 */
[----:B------:R-:W-:-:S03]  /*0ce0*/  SHF.L.W.U32.HI R10, R10, 0xd, R10 ;  /* 0x0000000d0a0a7819 */ /* 0x000fc60000010e0a */
[----:B------:R-:W-:-:S05]  /*0cf0*/  IMAD R4, R13, -0x3d4d51cb, R4 ;  /* 0xc2b2ae350d047824 */ /* 0x000fca00078e0204 */
[----:B------:R-:W-:-:S05]  /*0d00*/  SHF.L.W.U32.HI R7, R4, 0x11, R4 ;  /* 0x0000001104077819 */ /* 0x000fca0000010e04 */
[----:B------:R-:W-:-:S04]  /*0d10*/  IMAD R10, R7, 0x165667b1, R10 ;  /* 0x165667b1070a7824 */ /* 0x000fc800078e020a */
[----:B------:R-:W-:-:S05]  /*0d20*/  IMAD R4, R10, 0x27d4eb2f, RZ ;  /* 0x27d4eb2f0a047824 */ /* 0x000fca00078e02ff */
[----:B------:R-:W-:-:S04]  /*0d30*/  LOP3.LUT R7, R4, R7, RZ, 0x3c, !PT ;  /* 0x0000000704077212 */ /* 0x000fc800078e3cff */
[----:B------:R-:W-:Y:S02]  /*0d40*/  LOP3.LUT R4, R7, R10, RZ, 0x3c, !PT ;  /* 0x0000000a07047212 */ /* 0x000fe400078e3cff */
[----:B------:R-:W-:Y:S01]  /*0d50*/  LOP3.LUT R6, R6, R7, R10, 0x96, !PT ;  /* 0x0000000706067212 */ /* 0x000fe200078e960a */
[----:B------:R-:W-:Y:S02]  /*0d60*/  IMAD R10, R17, -0x61c8864f, RZ ;  /* 0x9e3779b1110a7824 */ /* 0x000fe400078e02ff */
        /* <DEDUP_REMOVED lines=41> */
[----:B------:R-:W-:-:S05]  /*1000*/  IMAD R4, R23, -0x3d4d51cb, R4 ;  /* 0xc2b2ae3517047824 */ /* 0x000fca00078e0204 */
[----:B------:R-:W-:-:S05]  /*1010*/  SHF.L.W.U32.HI R7, R4, 0x11, R4 ;  /* 0x0000001104077819 */ /* 0x000fca0000010e04 */
[----:B------:R-:W-:-:S04]  /*1020*/  IMAD R6, R7, 0x165667b1, R6 ;  /* 0x165667b107067824 */ /* 0x000fc800078e0206 */
[----:B------:R-:W-:-:S05]  /*1030*/  IMAD R4, R6, 0x27d4eb2f, RZ ;  /* 0x27d4eb2f06047824 */ /* 0x000fca00078e02ff */
[----:B------:R-:W-:-:S04]  /*1040*/  LOP3.LUT R7, R4, R7, RZ, 0x3c, !PT ;  /* 0x0000000704077212 */ /* 0x000fc800078e3cff */
[----:B------:R-:W-:-:S05]  /*1050*/  LOP3.LUT R4, R7, R6, RZ, 0x3c, !PT ;  /* 0x0000000607047212 */ /* 0x000fca00078e3cff */
[----:B------:R-:W-:Y:S01]  /*1060*/  IMAD.IADD R6, R7, 0x1, R4 ;  /* 0x0000000107067824 */ /* 0x000fe200078e0204 */
[----:B------:R-:W-:Y:S06]  /*1070*/  @P1 BRA `(.L_x_4) ;  /* 0xfffffff8008c1947 */ /* 0x000fec000383ffff */
.L_x_3:
[----:B------:R-:W-:Y:S05]  /*1080*/  @!P0 BRA `(.L_x_2) ;  /* 0x0000000400808947 */ /* 0x000fea0003800000 */
[----:B------:R-:W-:Y:S02]  /*1090*/  ISETP.GE.U32.AND P0, PT, R12, 0x4, PT ;  /* 0x000000040c00780c */ /* 0x000fe40003f06070 */
[----:B------:R-:W-:-:S04]  /*10a0*/  LOP3.LUT R15, R25, 0x3, RZ, 0xc0, !PT ;  /* 0x00000003190f7812 */ /* 0x000fc800078ec0ff */
[----:B------:R-:W-:-:S07]  /*10b0*/  ISETP.NE.AND P1, PT, R15, RZ, PT ;  /* 0x000000ff0f00720c */ /* 0x000fce0003f25270 */
[----:B------:R-:W-:Y:S06]  /*10c0*/  @!P0 BRA `(.L_x_5) ;  /* 0x0000000000c08947 */ /* 0x000fec0003800000 */
[----:B------:R-:W0:Y:S02]  /*10d0*/  LDCU.64 UR4, c[0x0][0x380] ;  /* 0x00007000ff0477ac */ /* 0x000e240008000a00 */
[----:B0-----:R-:W-:-:S04]  /*10e0*/  IADD3 R2, P0, P2, R5, UR4, R14 ;  /* 0x0000000405027c10 */ /* 0x001fc8000fa1e00e */
[----:B------:R-:W-:-:S05]  /*10f0*/  IADD3.X R3, PT, PT, RZ, UR5, R16, P0, P2 ;  /* 0x00000005ff037c10 */ /* 0x000fca00087e4410 */
[----:B------:R-:W2:Y:S04]  /*1100*/  LDG.E.S8 R7, desc[UR6][R2.64] ;  /* 0x0000000602077981 */ /* 0x000ea8000c1e1300 */
[----:B------:R-:W3:Y:S04]  /*1110*/  LDG.E.S8 R10, desc[UR6][R2.64+0x1] ;  /* 0x00000106020a7981 */ /* 0x000ee8000c1e1300 */
[----:B------:R-:W4:Y:S04]  /*1120*/  LDG.E.S8 R13, desc[UR6][R2.64+0x2] ;  /* 0x00000206020d7981 */ /* 0x000f28000c1e1300 */
[----:B------:R4:W5:Y:S01]  /*1130*/  LDG.E.S8 R12, desc[UR6][R2.64+0x3] ;  /* 0x00000306020c7981 */ /* 0x000962000c1e1300 */
[----:B------:R-:W-:-:S02]  /*1140*/  VIADD R5, R5, 0x4 ;  /* 0x0000000405057836 */ /* 0x000fc40000000000 */
[C---:B--2---:R-:W-:Y:S02]  /*1150*/  IMAD R11, R7.reuse, -0x61c8864f, RZ ;  /* 0x9e3779b1070b7824 */ /* 0x044fe400078e02ff */
[----:B------:R-:W-:Y:S02]  /*1160*/  IMAD R7, R7, -0x3d4d51cb, R6 ;  /* 0xc2b2ae3507077824 */ /* 0x000fe400078e0206 */
[----:B---3--:R-:W-:Y:S01]  /*1170*/  IMAD R6, R10, -0x61c8864f, RZ ;  /* 0x9e3779b10a067824 */ /* 0x008fe200078e02ff */
[----:B------:R-:W-:Y:S02]  /*1180*/  LOP3.LUT R11, R11, R4, RZ, 0x3c, !PT ;  /* 0x000000040b0b7212 */ /* 0x000fe400078e3cff */
[----:B------:R-:W-:Y:S01]  /*1190*/  SHF.L.W.U32.HI R4, R7, 0x11, R7 ;  /* 0x0000001107047819 */ /* 0x000fe20000010e07 */
[----:B----4-:R-:W-:Y:S01]  /*11a0*/  IMAD R3, R13, -0x61c8864f, RZ ;  /* 0x9e3779b10d037824 */ /* 0x010fe200078e02ff */
[----:B------:R-:W-:-:S05]  /*11b0*/  SHF.L.W.U32.HI R11, R11, 0xd, R11 ;  /* 0x0000000d0b0b7819 */ /* 0x000fca0000010e0b */
[----:B------:R-:W-:-:S04]  /*11c0*/  IMAD R11, R4, 0x165667b1, R11 ;  /* 0x165667b1040b7824 */ /* 0x000fc800078e020b */
[----:B------:R-:W-:-:S05]  /*11d0*/  IMAD R7, R11, 0x27d4eb2f, RZ ;  /* 0x27d4eb2f0b077824 */ /* 0x000fca00078e02ff */
[----:B------:R-:W-:-:S04]  /*11e0*/  LOP3.LUT R4, R7, R4, RZ, 0x3c, !PT ;  /* 0x0000000407047212 */ /* 0x000fc800078e3cff */
[----:B------:R-:W-:Y:S02]  /*11f0*/  LOP3.LUT R7, R4, R11, RZ, 0x3c, !PT ;  /* 0x0000000b04077212 */ /* 0x000fe400078e3cff */
[----:B------:R-:W-:-:S03]  /*1200*/  LOP3.LUT R6, R6, R4, R11, 0x96, !PT ;  /* 0x0000000406067212 */ /* 0x000fc600078e960b */
[----:B------:R-:W-:Y:S01]  /*1210*/  IMAD.IADD R7, R4, 0x1, R7 ;  /* 0x0000000104077824 */ /* 0x000fe200078e0207 */
[----:B------:R-:W-:Y:S01]  /*1220*/  SHF.L.W.U32.HI R6, R6, 0xd, R6 ;  /* 0x0000000d06067819 */ /* 0x000fe20000010e06 */
[----:B-----5:R-:W-:Y:S02]  /*1230*/  IMAD R4, R12, -0x61c8864f, RZ ;  /* 0x9e3779b10c047824 */ /* 0x020fe400078e02ff */
        /* <DEDUP_REMOVED lines=24> */
[----:B------:R-:W-:-:S07]  /*13c0*/  IMAD.IADD R6, R7, 0x1, R4 ;  /* 0x0000000107067824 */ /* 0x000fce00078e0204 */
.L_x_5:
[----:B------:R-:W-:Y:S05]  /*13d0*/  @!P1 BRA `(.L_x_2) ;  /* 0x0000000000ac9947 */ /* 0x000fea0003800000 */
[----:B------:R-:W-:Y:S02]  /*13e0*/  ISETP.NE.AND P0, PT, R15, 0x1, PT ;  /* 0x000000010f00780c */ /* 0x000fe40003f05270 */
[----:B------:R-:W-:-:S04]  /*13f0*/  LOP3.LUT R2, R25, 0x1, RZ, 0xc0, !PT ;  /* 0x0000000119027812 */ /* 0x000fc800078ec0ff */
[----:B------:R-:W-:-:S07]  /*1400*/  ISETP.NE.U32.AND P1, PT, R2, 0x1, PT ;  /* 0x000000010200780c */ /* 0x000fce0003f25070 */
[----:B------:R-:W-:Y:S06]  /*1410*/  @!P0 BRA `(.L_x_6) ;  /* 0x0000000000688947 */ /* 0x000fec0003800000 */
[----:B------:R-:W0:Y:S02]  /*1420*/  LDCU.64 UR4, c[0x0][0x380] ;  /* 0x00007000ff0477ac */ /* 0x000e240008000a00 */
[----:B0-----:R-:W-:-:S04]  /*1430*/  IADD3 R2, P0, P2, R5, UR4, R14 ;  /* 0x0000000405027c10 */ /* 0x001fc8000fa1e00e */
[----:B------:R-:W-:-:S05]  /*1440*/  IADD3.X R3, PT, PT, RZ, UR5, R16, P0, P2 ;  /* 0x00000005ff037c10 */ /* 0x000fca00087e4410 */
[----:B------:R-:W2:Y:S04]  /*1450*/  LDG.E.S8 R7, desc[UR6][R2.64] ;  /* 0x0000000602077981 */ /* 0x000ea8000c1e1300 */
[----:B------:R-:W3:Y:S01]  /*1460*/  LDG.E.S8 R10, desc[UR6][R2.64+0x1] ;  /* 0x00000106020a7981 */ /* 0x000ee2000c1e1300 */
[----:B------:R-:W-:Y:S02]  /*1470*/  VIADD R5, R5, 0x2 ;  /* 0x0000000205057836 */ /* 0x000fe40000000000 */
[C---:B--2---:R-:W-:Y:S02]  /*1480*/  IMAD R11, R7.reuse, -0x61c8864f, RZ ;  /* 0x9e3779b1070b7824 */ /* 0x044fe400078e02ff */
[----:B------:R-:W-:Y:S02]  /*1490*/  IMAD R7, R7, -0x3d4d51cb, R6 ;  /* 0xc2b2ae3507077824 */ /* 0x000fe400078e0206 */
[----:B---3--:R-:W-:Y:S01]  /*14a0*/  IMAD R6, R10, -0x61c8864f, RZ ;  /* 0x9e3779b10a067824 */ /* 0x008fe200078e02ff */
[----:B------:R-:W-:-:S02]  /*14b0*/  LOP3.LUT R11, R11, R4, RZ, 0x3c, !PT ;  /* 0x000000040b0b7212 */ /* 0x000fc400078e3cff */
        /* <DEDUP_REMOVED lines=16> */
.L_x_6:
[----:B------:R-:W-:Y:S05]  /*15c0*/  @P1 BRA `(.L_x_2) ;  /* 0x0000000000301947 */ /* 0x000fea0003800000 */
[----:B------:R-:W0:Y:S02]  /*15d0*/  LDCU.64 UR4, c[0x0][0x380] ;  /* 0x00007000ff0477ac */ /* 0x000e240008000a00 */
[----:B0-----:R-:W-:-:S04]  /*15e0*/  IADD3 R2, P0, P1, R5, UR4, R14 ;  /* 0x0000000405027c10 */ /* 0x001fc8000f91e00e */
[----:B------:R-:W-:-:S06]  /*15f0*/  IADD3.X R3, PT, PT, RZ, UR5, R16, P0, P1 ;  /* 0x00000005ff037c10 */ /* 0x000fcc00087e2410 */
[----:B------:R-:W2:Y:S02]  /*1600*/  LDG.E.S8 R3, desc[UR6][R2.64] ;  /* 0x0000000602037981 */ /* 0x000ea4000c1e1300 */
[C---:B--2---:R-:W-:Y:S02]  /*1610*/  IMAD R5, R3.reuse, -0x61c8864f, RZ ;  /* 0x9e3779b103057824 */ /* 0x044fe400078e02ff */
[----:B------:R-:W-:-:S03]  /*1620*/  IMAD R6, R3, -0x3d4d51cb, R6 ;  /* 0xc2b2ae3503067824 */ /* 0x000fc600078e0206 */
[----:B------:R-:W-:Y:S02]  /*1630*/  LOP3.LUT R5, R5, R4, RZ, 0x3c, !PT ;  /* 0x0000000405057212 */ /* 0x000fe400078e3cff */
[----:B------:R-:W-:Y:S02]  /*1640*/  SHF.L.W.U32.HI R4, R6, 0x11, R6 ;  /* 0x0000001106047819 */ /* 0x000fe40000010e06 */
[----:B------:R-:W-:-:S05]  /*1650*/  SHF.L.W.U32.HI R5, R5, 0xd, R5 ;  /* 0x0000000d05057819 */ /* 0x000fca0000010e05 */
[----:B------:R-:W-:-:S04]  /*1660*/  IMAD R5, R4, 0x165667b1, R5 ;  /* 0x165667b104057824 */ /* 0x000fc800078e0205 */
[----:B------:R-:W-:-:S05]  /*1670*/  IMAD R6, R5, 0x27d4eb2f, RZ ;  /* 0x27d4eb2f05067824 */ /* 0x000fca00078e02ff */
[----:B------:R-:W-:-:S07]  /*1680*/  LOP3.LUT R4, R5, R6, R4, 0x96, !PT ;  /* 0x0000000605047212 */ /* 0x000fce00078e9604 */
.L_x_2:
[----:B------:R-:W-:Y:S01]  /*1690*/  LOP3.LUT R2, R4, R25, RZ, 0x3c, !PT ;  /* 0x0000001904027212 */ /* 0x000fe200078e3cff */
[----:B------:R-:W0:Y:S03]  /*16a0*/  LDCU UR4, c[0x0][0x398] ;  /* 0x00007300ff0477ac */ /* 0x000e260008000800 */
[----:B------:R-:W-:-:S04]  /*16b0*/  SHF.R.U32.HI R3, RZ, 0x10, R2 ;  /* 0x00000010ff037819 */ /* 0x000fc80000011602 */
[----:B------:R-:W-:-:S05]  /*16c0*/  LOP3.LUT R3, R3, R2, RZ, 0x3c, !PT ;  /* 0x0000000203037212 */ /* 0x000fca00078e3cff */
[----:B------:R-:W-:-:S05]  /*16d0*/  IMAD R3, R3, -0x7a143595, RZ ;  /* 0x85ebca6b03037824 */ /* 0x000fca00078e02ff */
[----:B------:R-:W-:-:S04]  /*16e0*/  SHF.R.U32.HI R2, RZ, 0xd, R3 ;  /* 0x0000000dff027819 */ /* 0x000fc80000011603 */
[----:B------:R-:W-:-:S05]  /*16f0*/  LOP3.LUT R2, R2, R3, RZ, 0x3c, !PT ;  /* 0x0000000302027212 */ /* 0x000fca00078e3cff */
[----:B------:R-:W-:-:S05]  /*1700*/  IMAD R2, R2, -0x3d4d51cb, RZ ;  /* 0xc2b2ae3502027824 */ /* 0x000fca00078e02ff */
[----:B------:R-:W-:-:S04]  /*1710*/  SHF.R.U32.HI R3, RZ, 0x10, R2 ;  /* 0x00000010ff037819 */ /* 0x000fc80000011602 */
[----:B------:R-:W-:-:S05]  /*1720*/  LOP3.LUT R2, R3, R2, RZ, 0x3c, !PT ;  /* 0x0000000203027212 */ /* 0x000fca00078e3cff */
[----:B------:R-:W-:-:S05]  /*1730*/  IMAD R2, R2, 0x4, R1 ;  /* 0x0000000402027824 */ /* 0x000fca00078e0201 */
[----:B------:R-:W2:Y:S01]  /*1740*/  LDL R3, [R2] ;  /* 0x0000000002037983 */ /* 0x000ea20000100800 */
[----:B------:R-:W-:-:S05]  /*1750*/  VIADD R9, R9, 0x1 ;  /* 0x0000000109097836 */ /* 0x000fca0000000000 */
[----:B0-----:R-:W-:Y:S01]  /*1760*/  ISETP.NE.AND P0, PT, R9, UR4, PT ;  /* 0x0000000409007c0c */ /* 0x001fe2000bf05270 */
[----:B--2---:R-:W-:-:S05]  /*1770*/  VIADD R3, R3, 0x1 ;  /* 0x0000000103037836 */ /* 0x004fca0000000000 */
[----:B------:R0:W-:Y:S07]  /*1780*/  STL [R2], R3 ;  /* 0x0000000302007387 */ /* 0x0001ee0000100800 */
[----:B------:R-:W-:Y:S05]  /*1790*/  @P0 BRA `(.L_x_7) ;  /* 0xfffffff000640947 */ /* 0x000fea000383ffff */
[----:B------:R-:W2:Y:S04]  /*17a0*/  LDL.128 R128, [R1] ;  /* 0x0000000001807983 */ /* 0x000ea80000100c00 */
[----:B------:R-:W0:Y:S04]  /*17b0*/  LDL.128 R88, [R1+0x10] ;  /* 0x0000100001587983 */ /* 0x000e280000100c00 */
[----:B------:R-:W3:Y:S04]  /*17c0*/  LDL.128 R92, [R1+0x20] ;  /* 0x00002000015c7983 */ /* 0x000ee80000100c00 */
[----:B------:R-:W4:Y:S04]  /*17d0*/  LDL.128 R96, [R1+0x30] ;  /* 0x0000300001607983 */ /* 0x000f280000100c00 */
[----:B------:R-:W5:Y:S04]  /*17e0*/  LDL.128 R100, [R1+0x40] ;  /* 0x0000400001647983 */ /* 0x000f680000100c00 */
        /* <DEDUP_REMOVED lines=19> */
[----:B------:R-:W5:Y:S01]  /*1920*/  LDL.128 R4, [R1+0x180] ;  /* 0x0001800001047983 */ /* 0x000f620000100c00 */
[----:B--2---:R1:W2:Y:S08]  /*1930*/  I2F.F64 R74, R128 ;  /* 0x00000080004a7312 */ /* 0x0042b00000201c00 */
[----:B------:R1:W0:Y:S08]  /*1940*/  I2F.F64 R72, R129 ;  /* 0x0000008100487312 */ /* 0x0002300000201c00 */
[----:B------:R1:W0:Y:S08]  /*1950*/  I2F.F64 R70, R130 ;  /* 0x0000008200467312 */ /* 0x0002300000201c00 */
[----:B------:R1:W1:Y:S08]  /*1960*/  I2F.F64 R68, R131 ;  /* 0x0000008300447312 */ /* 0x0002700000201c00 */
[----:B0-----:R0:W0:Y:S08]  /*1970*/  I2F.F64 R2, R88 ;  /* 0x0000005800027312 */ /* 0x0010300000201c00 */
[----:B------:R0:W0:Y:S08]  /*1980*/  I2F.F64 R78, R89 ;  /* 0x00000059004e7312 */ /* 0x0000300000201c00 */
[----:B------:R0:W0:Y:S08]  /*1990*/  I2F.F64 R76, R90 ;  /* 0x0000005a004c7312 */ /* 0x0000300000201c00 */
[----:B------:R0:W0:Y:S08]  /*19a0*/  I2F.F64 R82, R91 ;  /* 0x0000005b00527312 */ /* 0x0000300000201c00 */
[----:B---3--:R3:W0:Y:S08]  /*19b0*/  I2F.F64 R80, R92 ;  /* 0x0000005c00507312 */ /* 0x0086300000201c00 */
[----:B------:R3:W0:Y:S08]  /*19c0*/  I2F.F64 R84, R93 ;  /* 0x0000005d00547312 */ /* 0x0006300000201c00 */
[----:B------:R3:W0:Y:S08]  /*19d0*/  I2F.F64 R86, R94 ;  /* 0x0000005e00567312 */ /* 0x0006300000201c00 */
[----:B------:R3:W0:Y:S08]  /*19e0*/  I2F.F64 R122, R95 ;  /* 0x0000005f007a7312 */ /* 0x0006300000201c00 */
[----:B----4-:R3:W4:Y:S08]  /*19f0*/  I2F.F64 R120, R96 ;  /* 0x0000006000787312 */ /* 0x0107300000201c00 */
[----:B------:R3:W0:Y:S08]  /*1a00*/  I2F.F64 R126, R97 ;  /* 0x00000061007e7312 */ /* 0x0006300000201c00 */
[----:B------:R3:W0:Y:S08]  /*1a10*/  I2F.F64 R124, R98 ;  /* 0x00000062007c7312 */ /* 0x0006300000201c00 */
[----:B------:R3:W0:Y:S08]  /*1a20*/  I2F.F64 R128, R99 ;  /* 0x0000006300807312 */ /* 0x0006300000201c00 */
[----:B-----5:R3:W0:Y:S08]  /*1a30*/  I2F.F64 R88, R100 ;  /* 0x0000006400587312 */ /* 0x0206300000201c00 */
[----:B------:R3:W0:Y:S08]  /*1a40*/  I2F.F64 R130, R101 ;  /* 0x0000006500827312 */ /* 0x0006300000201c00 */
        /* <DEDUP_REMOVED lines=81> */
[----:B-12-4-:R3:W0:Y:S02]  /*1f60*/  I2F.F64 R28, R7 ;  /* 0x00000007001c7312 */ /* 0x0166240000201c00 */
.L_x_1:
[----:B---3--:R-:W1:Y:S01]  /*1f70*/  MUFU.RCP64H R5, 100 ;  /* 0x4059000000057908 */ /* 0x008e620000001800 */
[----:B------:R-:W-:Y:S01]  /*1f80*/  IMAD.MOV.U32 R8, RZ, RZ, 0x0 ;  /* 0x00000000ff087424 */ /* 0x000fe200078e00ff */
[----:B------:R-:W2:Y:S01]  /*1f90*/  S2R R57, SR_TID.X ;  /* 0x0000000000397919 */ /* 0x000ea20000002100 */
[----:B------:R-:W-:Y:S01]  /*1fa0*/  IMAD.MOV.U32 R9, RZ, RZ, 0x40590000 ;  /* 0x40590000ff097424 */ /* 0x000fe200078e00ff */
[----:B------:R-:W2:Y:S01]  /*1fb0*/  LDC R0, c[0x0][0x360] ;  /* 0x0000d800ff007b82 */ /* 0x000ea20000000800 */
[----:B------:R-:W-:-:S06]  /*1fc0*/  IMAD.MOV.U32 R4, RZ, RZ, 0x1 ;  /* 0x00000001ff047424 */ /* 0x000fcc00078e00ff */
[----:B-1----:R-:W-:-:S08]  /*1fd0*/  DFMA R6, R4, -R8, 1 ;  /* 0x3ff000000406742b */ /* 0x002fd00000000808 */
[----:B------:R-:W-:-:S08]  /*1fe0*/  DFMA R6, R6, R6, R6 ;  /* 0x000000060606722b */ /* 0x000fd00000000006 */
[----:B------:R-:W-:-:S08]  /*1ff0*/  DFMA R6, R4, R6, R4 ;  /* 0x000000060406722b */ /* 0x000fd00000000004 */
[C---:B------:R-:W-:Y:S01]  /*2000*/  DFMA R4, R6.reuse, -R8, 1 ;  /* 0x3ff000000604742b */ /* 0x040fe20000000808 */
[----:B------:R-:W1:Y:S01]  /*2010*/  I2F.F64 R8, UR4 ;  /* 0x0000000400087d12 */ /* 0x000e620008201c00 */
[----:B------:R-:W2:Y:S06]  /*2020*/  S2UR UR4, SR_CTAID.X ;  /* 0x00000000000479c3 */ /* 0x000eac0000002500 */
[----:B------:R-:W-:-:S08]  /*2030*/  DFMA R4, R6, R4, R6 ;  /* 0x000000040604722b */ /* 0x000fd00000000006 */
[----:B-1----:R-:W-:Y:S01]  /*2040*/  DMUL R6, R8, R4 ;  /* 0x0000000408067228 */ /* 0x002fe20000000000 */
[----:B------:R-:W-:-:S07]  /*2050*/  FSETP.GEU.AND P1, PT, |R9|, 6.5827683646048100446e-37, PT ;  /* 0x036000000900780b */ /* 0x000fce0003f2e200 */
[----:B------:R-:W-:Y:S01]  /*2060*/  DFMA R10, R6, -100, R8 ;  /* 0xc0590000060a782b */ /* 0x000fe20000000008 */
[----:B--2---:R-:W-:Y:S01]  /*2070*/  IMAD R0, R0, UR4, R57 ;  /* 0x0000000400007c24 */ /* 0x004fe2000f8e0239 */
[----:B------:R-:W-:-:S06]  /*2080*/  UMOV UR4, URZ ;  /* 0x000000ff00047c82 */ /* 0x000fcc0008000000 */
[----:B------:R-:W-:Y:S01]  /*2090*/  DFMA R4, R4, R10, R6 ;  /* 0x0000000a0404722b */ /* 0x000fe20000000006 */
[----:B------:R-:W-:-:S09]  /*20a0*/  IMAD.MOV.U32 R7, RZ, RZ, 0x40590000 ;  /* 0x40590000ff077424 */ /* 0x000fd200078e00ff */
[----:B------:R-:W-:-:S05]  /*20b0*/  FFMA R6, RZ, 3.390625, R5 ;  /* 0x40590000ff067823 */ /* 0x000fca0000000005 */
[----:B------:R-:W-:-:S13]  /*20c0*/  FSETP.GT.AND P0, PT, |R6|, 1.469367938527859385e-39, PT ;  /* 0x001000000600780b */ /* 0x000fda0003f04200 */
[----:B------:R-:W-:Y:S05]  /*20d0*/  @P0 BRA P1, `(.L_x_8) ;  /* 0x0000000000100947 */ /* 0x000fea0000800000 */
[----:B------:R-:W-:Y:S01]  /*20e0*/  IMAD.MOV.U32 R10, RZ, RZ, R8 ;  /* 0x000000ffff0a7224 */ /* 0x000fe200078e0008 */
[----:B------:R-:W-:Y:S01]  /*20f0*/  MOV R8, 0x2120 ;  /* 0x0000212000087802 */ /* 0x000fe20000000f00 */
[----:B------:R-:W-:-:S07]  /*2100*/  IMAD.MOV.U32 R11, RZ, RZ, R9 ;  /* 0x000000ffff0b7224 */ /* 0x000fce00078e0009 */
[----:B0-----:R-:W-:Y:S05]  /*2110*/  CALL.REL.NOINC `($__internal_0_$__cuda_sm20_div_rn_f64_full) ;  /* 0x0000000c00e07944 */ /* 0x001fea0003c00000 */
.L_x_8:
[C---:B------:R-:W-:Y:S01]  /*2120*/  DADD R72, -R4.reuse, R72 ;  /* 0x0000000004487229 */ /* 0x040fe20000000148 */
[----:B------:R-:W-:Y:S01]  /*2130*/  IMAD.MOV.U32 R8, RZ, RZ, 0x0 ;  /* 0x00000000ff087424 */ /* 0x000fe200078e00ff */
[C---:B------:R-:W-:Y:S01]  /*2140*/  DADD R74, -R4.reuse, R74 ;  /* 0x00000000044a7229 */ /* 0x040fe2000000014a */
[----:B------:R-:W-:Y:S01]  /*2150*/  IMAD.MOV.U32 R9, RZ, RZ, 0x40590000 ;  /* 0x40590000ff097424 */ /* 0x000fe200078e00ff */
[C---:B------:R-:W-:Y:S01]  /*2160*/  DADD R70, -R4.reuse, R70 ;  /* 0x0000000004467229 */ /* 0x040fe20000000146 */
[----:B------:R-:W-:Y:S01]  /*2170*/  BSSY.RECONVERGENT B0, `(.L_x_9) ;  /* 0x00000da000007945 */ /* 0x000fe20003800200 */
[----:B------:R-:W-:Y:S02]  /*2180*/  DADD R68, -R4, R68 ;  /* 0x0000000004447229 */ /* 0x000fe40000000144 */
[----:B------:R-:W-:Y:S02]  /*2190*/  DMUL R72, R72, R72 ;  /* 0x0000004848487228 */ /* 0x000fe40000000000 */
[----:B0-----:R-:W-:-:S02]  /*21a0*/  DADD R2, -R4, R2 ;  /* 0x0000000004027229 */ /* 0x001fc40000000102 */
[C---:B------:R-:W-:Y:S02]  /*21b0*/  DADD R78, -R4.reuse, R78 ;  /* 0x00000000044e7229 */ /* 0x040fe4000000014e */
[----:B------:R-:W-:Y:S02]  /*21c0*/  DADD R76, -R4, R76 ;  /* 0x00000000044c7229 */ /* 0x000fe4000000014c */
[----:B------:R-:W-:Y:S02]  /*21d0*/  DFMA R72, R74, R74, R72 ;  /* 0x0000004a4a48722b */ /* 0x000fe40000000048 */
[C---:B------:R-:W-:Y:S02]  /*21e0*/  DADD R82, -R4.reuse, R82 ;  /* 0x0000000004527229 */ /* 0x040fe40000000152 */
[C---:B------:R-:W-:Y:S02]  /*21f0*/  DADD R80, -R4.reuse, R80 ;  /* 0x0000000004507229 */ /* 0x040fe40000000150 */
[----:B------:R-:W-:-:S02]  /*2200*/  DADD R84, -R4, R84 ;  /* 0x0000000004547229 */ /* 0x000fc40000000154 */
[----:B------:R-:W-:Y:S02]  /*2210*/  DFMA R72, R70, R70, R72 ;  /* 0x000000464648722b */ /* 0x000fe40000000048 */
[C---:B------:R-:W-:Y:S02]  /*2220*/  DADD R86, -R4.reuse, R86 ;  /* 0x0000000004567229 */ /* 0x040fe40000000156 */
[C---:B------:R-:W-:Y:S02]  /*2230*/  DADD R122, -R4.reuse, R122 ;  /* 0x00000000047a7229 */ /* 0x040fe4000000017a */
[----:B------:R-:W-:Y:S02]  /*2240*/  DADD R120, -R4, R120 ;  /* 0x0000000004787229 */ /* 0x000fe40000000178 */
[----:B------:R-:W-:Y:S02]  /*2250*/  DFMA R72, R68, R68, R72 ;  /* 0x000000444448722b */ /* 0x000fe40000000048 */
[----:B------:R-:W-:-:S02]  /*2260*/  DADD R126, -R4, R126 ;  /* 0x00000000047e7229 */ /* 0x000fc4000000017e */
[C---:B------:R-:W-:Y:S02]  /*2270*/  DADD R124, -R4.reuse, R124 ;  /* 0x00000000047c7229 */ /* 0x040fe4000000017c */
[----:B------:R-:W-:Y:S02]  /*2280*/  DADD R128, -R4, R128 ;  /* 0x0000000004807229 */ /* 0x000fe40000000180 */
[----:B------:R-:W-:Y:S02]  /*2290*/  DFMA R72, R2, R2, R72 ;  /* 0x000000020248722b */ /* 0x000fe40000000048 */
[C---:B------:R-:W-:Y:S01]  /*22a0*/  DADD R88, -R4.reuse, R88 ;  /* 0x0000000004587229 */ /* 0x040fe20000000158 */
[----:B------:R-:W0:Y:S01]  /*22b0*/  MUFU.RCP64H R3, 100 ;  /* 0x4059000000037908 */ /* 0x000e220000001800 */
[C---:B------:R-:W-:Y:S01]  /*22c0*/  DADD R130, -R4.reuse, R130 ;  /* 0x0000000004827229 */ /* 0x040fe20000000182 */
[----:B------:R-:W-:Y:S01]  /*22d0*/  IMAD.MOV.U32 R2, RZ, RZ, 0x1 ;  /* 0x00000001ff027424 */ /* 0x000fe200078e00ff */
        /* <DEDUP_REMOVED lines=106> */
[----:B0-----:R-:W-:Y:S02]  /*2980*/  DFMA R10, R2, -R8, 1 ;  /* 0x3ff00000020a742b */ /* 0x001fe40000000808 */
[C---:B------:R-:W-:Y:S02]  /*2990*/  DADD R26, -R4.reuse, R26 ;  /* 0x00000000041a7229 */ /* 0x040fe4000000011a */
[----:B------:R-:W-:-:S02]  /*29a0*/  DADD R24, -R4, R24 ;  /* 0x0000000004187229 */ /* 0x000fc40000000118 */
[----:B------:R-:W-:Y:S02]  /*29b0*/  DFMA R72, R104, R104, R72 ;  /* 0x000000686848722b */ /* 0x000fe40000000048 */
[----:B------:R-:W-:Y:S02]  /*29c0*/  DFMA R10, R10, R10, R10 ;  /* 0x0000000a0a0a722b */ /* 0x000fe4000000000a */
[----:B------:R-:W-:-:S04]  /*29d0*/  DADD R28, -R4, R28 ;  /* 0x00000000041c7229 */ /* 0x000fc8000000011c */
[----:B------:R-:W-:Y:S02]  /*29e0*/  DFMA R72, R146, R146, R72 ;  /* 0x000000929248722b */ /* 0x000fe40000000048 */
[----:B------:R-:W-:-:S06]  /*29f0*/  DFMA R10, R2, R10, R2 ;  /* 0x0000000a020a722b */ /* 0x000fcc0000000002 */
[----:B------:R-:W-:Y:S02]  /*2a00*/  DFMA R72, R106, R106, R72 ;  /* 0x0000006a6a48722b */ /* 0x000fe40000000048 */
[----:B------:R-:W-:-:S06]  /*2a10*/  DFMA R8, R10, -R8, 1 ;  /* 0x3ff000000a08742b */ /* 0x000fcc0000000808 */
[----:B------:R-:W-:Y:S02]  /*2a20*/  DFMA R72, R148, R148, R72 ;  /* 0x000000949448722b */ /* 0x000fe40000000048 */
[----:B------:R-:W-:-:S06]  /*2a30*/  DFMA R8, R10, R8, R10 ;  /* 0x000000080a08722b */ /* 0x000fcc000000000a */
[----:B------:R-:W-:-:S08]  /*2a40*/  DFMA R72, R108, R108, R72 ;  /* 0x0000006c6c48722b */ /* 0x000fd00000000048 */
        /* <DEDUP_REMOVED lines=63> */
[----:B------:R-:W-:Y:S02]  /*2e40*/  DMUL R2, R8, R72 ;  /* 0x0000004808027228 */ /* 0x000fe40000000000 */
[----:B------:R-:W-:-:S06]  /*2e50*/  FSETP.GEU.AND P1, PT, |R73|, 6.5827683646048100446e-37, PT ;  /* 0x036000004900780b */ /* 0x000fcc0003f2e200 */
[----:B------:R-:W-:-:S08]  /*2e60*/  DFMA R4, R2, -100, R72 ;  /* 0xc05900000204782b */ /* 0x000fd00000000048 */
[----:B------:R-:W-:-:S10]  /*2e70*/  DFMA R2, R8, R4, R2 ;  /* 0x000000040802722b */ /* 0x000fd40000000002 */
[----:B------:R-:W-:-:S05]  /*2e80*/  FFMA R4, RZ, 3.390625, R3 ;  /* 0x40590000ff047823 */ /* 0x000fca0000000003 */
[----:B------:R-:W-:-:S13]  /*2e90*/  FSETP.GT.AND P0, PT, |R4|, 1.469367938527859385e-39, PT ;  /* 0x001000000400780b */ /* 0x000fda0003f04200 */
[----:B------:R-:W-:Y:S05]  /*2ea0*/  @P0 BRA P1, `(.L_x_10) ;  /* 0x0000000000180947 */ /* 0x000fea0000800000 */
[----:B------:R-:W-:Y:S01]  /*2eb0*/  IMAD.MOV.U32 R10, RZ, RZ, R72 ;  /* 0x000000ffff0a7224 */ /* 0x000fe200078e0048 */
[----:B------:R-:W-:Y:S01]  /*2ec0*/  MOV R8, 0x2ef0 ;  /* 0x00002ef000087802 */ /* 0x000fe20000000f00 */
[----:B------:R-:W-:-:S07]  /*2ed0*/  IMAD.MOV.U32 R11, RZ, RZ, R73 ;  /* 0x000000ffff0b7224 */ /* 0x000fce00078e0049 */
[----:B------:R-:W-:Y:S05]  /*2ee0*/  CALL.REL.NOINC `($__internal_0_$__cuda_sm20_div_rn_f64_full) ;  /* 0x00000000006c7944 */ /* 0x000fea0003c00000 */
[----:B------:R-:W-:Y:S02]  /*2ef0*/  IMAD.MOV.U32 R2, RZ, RZ, R4 ;  /* 0x000000ffff027224 */ /* 0x000fe400078e0004 */
[----:B------:R-:W-:-:S07]  /*2f00*/  IMAD.MOV.U32 R3, RZ, RZ, R5 ;  /* 0x000000ffff037224 */ /* 0x000fce00078e0005 */
.L_x_10:
[----:B------:R-:W-:Y:S05]  /*2f10*/  BSYNC.RECONVERGENT B0 ;  /* 0x0000000000007941 */ /* 0x000fea0003800200 */
.L_x_9:
[----:B------:R-:W0:Y:S01]  /*2f20*/  MUFU.RSQ64H R5, R3 ;  /* 0x0000000300057308 */ /* 0x000e220000001c00 */
[----:B------:R-:W-:Y:S01]  /*2f30*/  VIADD R4, R3, 0xfcb00000 ;  /* 0xfcb0000003047836 */ /* 0x000fe20000000000 */
[----:B------:R-:W-:Y:S01]  /*2f40*/  BSSY.RECONVERGENT B0, `(.L_x_11) ;  /* 0x0000011000007945 */ /* 0x000fe20003800200 */
[----:B------:R-:W-:Y:S02]  /*2f50*/  IMAD.MOV.U32 R8, RZ, RZ, 0x0 ;  /* 0x00000000ff087424 */ /* 0x000fe400078e00ff */
[----:B------:R-:W-:Y:S01]  /*2f60*/  IMAD.MOV.U32 R9, RZ, RZ, 0x3fd80000 ;  /* 0x3fd80000ff097424 */ /* 0x000fe200078e00ff */
[----:B------:R-:W-:Y:S01]  /*2f70*/  ISETP.GE.U32.AND P0, PT, R4, 0x7ca00000, PT ;  /* 0x7ca000000400780c */ /* 0x000fe20003f06070 */
[----:B0-----:R-:W-:-:S08]  /*2f80*/  DMUL R6, R4, R4 ;  /* 0x0000000404067228 */ /* 0x001fd00000000000 */
[----:B------:R-:W-:-:S08]  /*2f90*/  DFMA R6, -R6, R2, 1 ;  /* 0x3ff000000606742b */ /* 0x000fd00000000102 */
[----:B------:R-:W-:Y:S02]  /*2fa0*/  DFMA R8, R6, R8, 0.5 ;  /* 0x3fe000000608742b */ /* 0x000fe40000000008 */
[----:B------:R-:W-:-:S08]  /*2fb0*/  DMUL R6, R4, R6 ;  /* 0x0000000604067228 */ /* 0x000fd00000000000 */
[----:B------:R-:W-:-:S08]  /*2fc0*/  DFMA R10, R8, R6, R4 ;  /* 0x00000006080a722b */ /* 0x000fd00000000004 */
[----:B------:R-:W-:Y:S02]  /*2fd0*/  DMUL R12, R10, R2 ;  /* 0x000000020a0c7228 */ /* 0x000fe40000000000 */
[----:B------:R-:W-:Y:S02]  /*2fe0*/  VIADD R9, R11, 0xfff00000 ;  /* 0xfff000000b097836 */ /* 0x000fe40000000000 */
[----:B------:R-:W-:-:S04]  /*2ff0*/  IMAD.MOV.U32 R8, RZ, RZ, R10 ;  /* 0x000000ffff087224 */ /* 0x000fc800078e000a */
[----:B------:R-:W-:-:S08]  /*3000*/  DFMA R14, R12, -R12, R2 ;  /* 0x8000000c0c0e722b */ /* 0x000fd00000000002 */
[----:B------:R-:W-:Y:S01]  /*3010*/  DFMA R6, R14, R8, R12 ;  /* 0x000000080e06722b */ /* 0x000fe2000000000c */
[----:B------:R-:W-:Y:S10]  /*3020*/  @!P0 BRA `(.L_x_12) ;  /* 0x0000000000088947 */ /* 0x000ff40003800000 */
[----:B------:R-:W-:-:S07]  /*3030*/  MOV R16, 0x3050 ;  /* 0x0000305000107802 */ /* 0x000fce0000000f00 */
[----:B------:R-:W-:Y:S05]  /*3040*/  CALL.REL.NOINC `($__internal_1_$__cuda_sm20_dsqrt_rn_f64_mediumpath_v1) ;  /* 0x0000000400887944 */ /* 0x000fea0003c00000 */
.L_x_12:
[----:B------:R-:W-:Y:S05]  /*3050*/  BSYNC.RECONVERGENT B0 ;  /* 0x0000000000007941 */ /* 0x000fea0003800200 */
.L_x_11:
[----:B------:R-:W0:Y:S02]  /*3060*/  LDC.64 R2, c[0x0][0x3b0] ;  /* 0x0000ec00ff027b82 */ /* 0x000e240000000a00 */
[----:B0-----:R-:W-:-:S05]  /*3070*/  IMAD.WIDE R2, R0, 0x8, R2 ;  /* 0x0000000800027825 */ /* 0x001fca00078e0202 */
[----:B------:R-:W-:Y:S01]  /*3080*/  STG.E.64 desc[UR6][R2.64], R6 ;  /* 0x0000000602007986 */ /* 0x000fe2000c101b06 */
[----:B------:R-:W-:Y:S05]  /*3090*/  EXIT ;  /* 0x000000000000794d */ /* 0x000fea0003800000 */
        .weak           $__internal_0_$__cuda_sm20_div_rn_f64_full
        .type           $__internal_0_$__cuda_sm20_div_rn_f64_full,@function
        .size           $__internal_0_$__cuda_sm20_div_rn_f64_full,($__internal_1_$__cuda_sm20_dsqrt_rn_f64_mediumpath_v1 - $__internal_0_$__cuda_sm20_div_rn_f64_full)
$__internal_0_$__cuda_sm20_div_rn_f64_full:
[C---:B------:R-:W-:Y:S01]  /*30a0*/  FSETP.GEU.AND P0, PT, |R7|.reuse, 1.469367938527859385e-39, PT ;  /* 0x001000000700780b */ /* 0x040fe20003f0e200 */
[----:B------:R-:W-:Y:S01]  /*30b0*/  IMAD.U32 R6, RZ, RZ, UR4 ;  /* 0x00000004ff067e24 */ /* 0x000fe2000f8e00ff */
[----:B------:R-:W-:Y:S01]  /*30c0*/  LOP3.LUT R5, R7, 0x800fffff, RZ, 0xc0, !PT ;  /* 0x800fffff07057812 */ /* 0x000fe200078ec0ff */
[----:B------:R-:W-:Y:S01]  /*30d0*/  IMAD.U32 R4, RZ, RZ, UR4 ;  /* 0x00000004ff047e24 */ /* 0x000fe2000f8e00ff */
[----:B------:R-:W-:Y:S01]  /*30e0*/  FSETP.GEU.AND P2, PT, |R11|, 1.469367938527859385e-39, PT ;  /* 0x001000000b00780b */ /* 0x000fe20003f4e200 */
[----:B------:R-:W-:Y:S01]  /*30f0*/  IMAD.MOV.U32 R56, RZ, RZ, 0x1 ;  /* 0x00000001ff387424 */ /* 0x000fe200078e00ff */
[----:B------:R-:W-:Y:S01]  /*3100*/  LOP3.LUT R5, R5, 0x3ff00000, RZ, 0xfc, !PT ;  /* 0x3ff0000005057812 */ /* 0x000fe200078efcff */
[----:B------:R-:W-:Y:S01]  /*3110*/  IMAD.MOV.U32 R65, RZ, RZ, 0x1ca00000 ;  /* 0x1ca00000ff417424 */ /* 0x000fe200078e00ff */
[----:B------:R-:W-:Y:S01]  /*3120*/  LOP3.LUT R66, R11, 0x7ff00000, RZ, 0xc0, !PT ;  /* 0x7ff000000b427812 */ /* 0x000fe200078ec0ff */
[----:B------:R-:W-:Y:S01]  /*3130*/  BSSY.RECONVERGENT B1, `(.L_x_13) ;  /* 0x000004f000017945 */ /* 0x000fe20003800200 */
[----:B------:R-:W-:-:S03]  /*3140*/  LOP3.LUT R9, R7, 0x7ff00000, RZ, 0xc0, !PT ;  /* 0x7ff0000007097812 */ /* 0x000fc600078ec0ff */
[----:B------:R-:W-:Y:S01]  /*3150*/  @!P0 DMUL R4, R6, 8.98846567431157953865e+307 ;  /* 0x7fe0000006048828 */ /* 0x000fe20000000000 */
[C---:B------:R-:W-:Y:S01]  /*3160*/  ISETP.GE.U32.AND P1, PT, R66.reuse, R9, PT ;  /* 0x000000094200720c */ /* 0x040fe20003f26070 */
[----:B------:R-:W-:Y:S02]  /*3170*/  IMAD.MOV.U32 R64, RZ, RZ, R66 ;  /* 0x000000ffff407224 */ /* 0x000fe400078e0042 */
[----:B------:R-:W-:Y:S02]  /*3180*/  @!P2 LOP3.LUT R60, R7, 0x7ff00000, RZ, 0xc0, !PT ;  /* 0x7ff00000073ca812 */ /* 0x000fe400078ec0ff */
[----:B------:R-:W0:Y:S02]  /*3190*/  MUFU.RCP64H R57, R5 ;  /* 0x0000000500397308 */ /* 0x000e240000001800 */
[----:B------:R-:W-:Y:S02]  /*31a0*/  @!P2 ISETP.GE.U32.AND P3, PT, R66, R60, PT ;  /* 0x0000003c4200a20c */ /* 0x000fe40003f66070 */
[----:B------:R-:W-:-:S05]  /*31b0*/  @!P0 LOP3.LUT R9, R5, 0x7ff00000, RZ, 0xc0, !PT ;  /* 0x7ff0000005098812 */ /* 0x000fca00078ec0ff */
[----:B------:R-:W-:Y:S01]  /*31c0*/  VIADD R222, R9, 0xffffffff ;  /* 0xffffffff09de7836 */ /* 0x000fe20000000000 */
[----:B0-----:R-:W-:-:S08]  /*31d0*/  DFMA R58, R56, -R4, 1 ;  /* 0x3ff00000383a742b */ /* 0x001fd00000000804 */
[----:B------:R-:W-:-:S08]  /*31e0*/  DFMA R58, R58, R58, R58 ;  /* 0x0000003a3a3a722b */ /* 0x000fd0000000003a */
[----:B------:R-:W-:Y:S01]  /*31f0*/  DFMA R60, R56, R58, R56 ;  /* 0x0000003a383c722b */ /* 0x000fe20000000038 */
[C---:B------:R-:W-:Y:S01]  /*3200*/  @!P2 SEL R59, R65.reuse, 0x63400000, !P3 ;  /* 0x63400000413ba807 */ /* 0x040fe20005800000 */
[----:B------:R-:W-:Y:S01]  /*3210*/  IMAD.MOV.U32 R56, RZ, RZ, R10 ;  /* 0x000000ffff387224 */ /* 0x000fe200078e000a */
[----:B------:R-:W-:Y:S01]  /*3220*/  SEL R57, R65, 0x63400000, !P1 ;  /* 0x6340000041397807 */ /* 0x000fe20004800000 */
[----:B------:R-:W-:Y:S01]  /*3230*/  @!P2 IMAD.MOV.U32 R58, RZ, RZ, RZ ;  /* 0x000000ffff3aa224 */ /* 0x000fe200078e00ff */
[--C-:B------:R-:W-:Y:S02]  /*3240*/  @!P2 LOP3.LUT R59, R59, 0x80000000, R11.reuse, 0xf8, !PT ;  /* 0x800000003b3ba812 */ /* 0x100fe400078ef80b */
[----:B------:R-:W-:Y:S01]  /*3250*/  LOP3.LUT R57, R57, 0x800fffff, R11, 0xf8, !PT ;  /* 0x800fffff39397812 */ /* 0x000fe200078ef80b */
[----:B------:R-:W-:Y:S01]  /*3260*/  DFMA R62, R60, -R4, 1 ;  /* 0x3ff000003c3e742b */ /* 0x000fe20000000804 */
[----:B------:R-:W-:-:S06]  /*3270*/  @!P2 LOP3.LUT R59, R59, 0x100000, RZ, 0xfc, !PT ;  /* 0x001000003b3ba812 */ /* 0x000fcc00078efcff */
[----:B------:R-:W-:Y:S02]  /*3280*/  @!P2 DFMA R56, R56, 2, -R58 ;  /* 0x400000003838a82b */ /* 0x000fe4000000083a */
[----:B------:R-:W-:-:S08]  /*3290*/  DFMA R62, R60, R62, R60 ;  /* 0x0000003e3c3e722b */ /* 0x000fd0000000003c */
[----:B------:R-:W-:Y:S01]  /*32a0*/  @!P2 LOP3.LUT R64, R57, 0x7ff00000, RZ, 0xc0, !PT ;  /* 0x7ff000003940a812 */ /* 0x000fe200078ec0ff */
[----:B------:R-:W-:-:S04]  /*32b0*/  DMUL R58, R62, R56 ;  /* 0x000000383e3a7228 */ /* 0x000fc80000000000 */
[----:B------:R-:W-:-:S04]  /*32c0*/  VIADD R67, R64, 0xffffffff ;  /* 0xffffffff40437836 */ /* 0x000fc80000000000 */
[----:B------:R-:W-:Y:S01]  /*32d0*/  DFMA R60, R58, -R4, R56 ;  /* 0x800000043a3c722b */ /* 0x000fe20000000038 */
[----:B------:R-:W-:-:S04]  /*32e0*/  ISETP.GT.U32.AND P0, PT, R67, 0x7feffffe, PT ;  /* 0x7feffffe4300780c */ /* 0x000fc80003f04070 */
[----:B------:R-:W-:-:S03]  /*32f0*/  ISETP.GT.U32.OR P0, PT, R222, 0x7feffffe, P0 ;  /* 0x7feffffede00780c */ /* 0x000fc60000704470 */
[----:B------:R-:W-:-:S10]  /*3300*/  DFMA R60, R62, R60, R58 ;  /* 0x0000003c3e3c722b */ /* 0x000fd4000000003a */
[----:B------:R-:W-:Y:S05]  /*3310*/  @P0 BRA `(.L_x_14) ;  /* 0x00000000006c0947 */ /* 0x000fea0003800000 */
[----:B------:R-:W-:Y:S01]  /*3320*/  LOP3.LUT R11, R7, 0x7ff00000, RZ, 0xc0, !PT ;  /* 0x7ff00000070b7812 */ /* 0x000fe200078ec0ff */
[----:B------:R-:W-:-:S03]  /*3330*/  IMAD.MOV.U32 R10, RZ, RZ, RZ ;  /* 0x000000ffff0a7224 */ /* 0x000fc600078e00ff */
[CC--:B------:R-:W-:Y:S02]  /*3340*/  VIADDMNMX R9, R66.reuse, -R11.reuse, 0xb9600000, !PT ;  /* 0xb960000042097446 */ /* 0x0c0fe4000780090b */
[----:B------:R-:W-:Y:S02]  /*3350*/  ISETP.GE.U32.AND P0, PT, R66, R11, PT ;  /* 0x0000000b4200720c */ /* 0x000fe40003f06070 */
[----:B------:R-:W-:Y:S02]  /*3360*/  VIMNMX R9, PT, PT, R9, 0x46a00000, PT ;  /* 0x46a0000009097848 */ /* 0x000fe40003fe0100 */
[----:B------:R-:W-:-:S05]  /*3370*/  SEL R62, R65, 0x63400000, !P0 ;  /* 0x63400000413e7807 */ /* 0x000fca0004000000 */
[----:B------:R-:W-:-:S04]  /*3380*/  IMAD.IADD R62, R9, 0x1, -R62 ;  /* 0x00000001093e7824 */ /* 0x000fc800078e0a3e */
[----:B------:R-:W-:-:S06]  /*3390*/  VIADD R11, R62, 0x7fe00000 ;  /* 0x7fe000003e0b7836 */ /* 0x000fcc0000000000 */
[----:B------:R-:W-:-:S10]  /*33a0*/  DMUL R58, R60, R10 ;  /* 0x0000000a3c3a7228 */ /* 0x000fd40000000000 */
[----:B------:R-:W-:-:S13]  /*33b0*/  FSETP.GTU.AND P0, PT, |R59|, 1.469367938527859385e-39, PT ;  /* 0x001000003b00780b */ /* 0x000fda0003f0c200 */
[----:B------:R-:W-:Y:S05]  /*33c0*/  @P0 BRA `(.L_x_15) ;  /* 0x0000000000940947 */ /* 0x000fea0003800000 */
[----:B------:R-:W-:Y:S01]  /*33d0*/  DFMA R4, R60, -R4, R56 ;  /* 0x800000043c04722b */ /* 0x000fe20000000038 */
[----:B------:R-:W-:-:S09]  /*33e0*/  IMAD.MOV.U32 R10, RZ, RZ, RZ ;  /* 0x000000ffff0a7224 */ /* 0x000fd200078e00ff */
[C---:B------:R-:W-:Y:S02]  /*33f0*/  FSETP.NEU.AND P0, PT, R5.reuse, RZ, PT ;  /* 0x000000ff0500720b */ /* 0x040fe40003f0d000 */
[----:B------:R-:W-:-:S04]  /*3400*/  LOP3.LUT R9, R5, 0x80000000, R7, 0x48, !PT ;  /* 0x8000000005097812 */ /* 0x000fc800078e4807 */
[----:B------:R-:W-:-:S07]  /*3410*/  LOP3.LUT R11, R9, R11, RZ, 0xfc, !PT ;  /* 0x0000000b090b7212 */ /* 0x000fce00078efcff */
[----:B------:R-:W-:Y:S05]  /*3420*/  @!P0 BRA `(.L_x_15) ;  /* 0x00000000007c8947 */ /* 0x000fea0003800000 */
[----:B------:R-:W-:Y:S01]  /*3430*/  IMAD.MOV R5, RZ, RZ, -R62 ;  /* 0x000000ffff057224 */ /* 0x000fe200078e0a3e */
[----:B------:R-:W-:Y:S01]  /*3440*/  DMUL.RP R10, R60, R10 ;  /* 0x0000000a3c0a7228 */ /* 0x000fe20000008000 */
[----:B------:R-:W-:-:S06]  /*3450*/  IMAD.MOV.U32 R4, RZ, RZ, RZ ;  /* 0x000000ffff047224 */ /* 0x000fcc00078e00ff */
[----:B------:R-:W-:-:S03]  /*3460*/  DFMA R4, R58, -R4, R60 ;  /* 0x800000043a04722b */ /* 0x000fc6000000003c */
[----:B------:R-:W-:-:S03]  /*3470*/  LOP3.LUT R9, R11, R9, RZ, 0x3c, !PT ;  /* 0x000000090b097212 */ /* 0x000fc600078e3cff */
[----:B------:R-:W-:-:S04]  /*3480*/  IADD3 R4, PT, PT, -R62, -0x43300000, RZ ;  /* 0xbcd000003e047810 */ /* 0x000fc80007ffe1ff */
[----:B------:R-:W-:-:S04]  /*3490*/  FSETP.NEU.AND P0, PT, |R5|, R4, PT ;  /* 0x000000040500720b */ /* 0x000fc80003f0d200 */
[----:B------:R-:W-:Y:S02]  /*34a0*/  FSEL R58, R10, R58, !P0 ;  /* 0x0000003a0a3a7208 */ /* 0x000fe40004000000 */
[----:B------:R-:W-:Y:S01]  /*34b0*/  FSEL R59, R9, R59, !P0 ;  /* 0x0000003b093b7208 */ /* 0x000fe20004000000 */
[----:B------:R-:W-:Y:S06]  /*34c0*/  BRA `(.L_x_15) ;  /* 0x0000000000547947 */ /* 0x000fec0003800000 */
.L_x_14:
[----:B------:R-:W-:-:S14]  /*34d0*/  DSETP.NAN.AND P0, PT, R10, R10, PT ;  /* 0x0000000a0a00722a */ /* 0x000fdc0003f08000 */
[----:B------:R-:W-:Y:S05]  /*34e0*/  @P0 BRA `(.L_x_16) ;  /* 0x0000000000440947 */ /* 0x000fea0003800000 */
[----:B------:R-:W-:-:S14]  /*34f0*/  DSETP.NAN.AND P0, PT, R6, R6, PT ;  /* 0x000000060600722a */ /* 0x000fdc0003f08000 */
[----:B------:R-:W-:Y:S05]  /*3500*/  @P0 BRA `(.L_x_17) ;  /* 0x0000000000300947 */ /* 0x000fea0003800000 */
[----:B------:R-:W-:Y:S01]  /*3510*/  ISETP.NE.AND P0, PT, R64, R9, PT ;  /* 0x000000094000720c */ /* 0x000fe20003f05270 */
[----:B------:R-:W-:Y:S02]  /*3520*/  IMAD.MOV.U32 R58, RZ, RZ, 0x0 ;  /* 0x00000000ff3a7424 */ /* 0x000fe400078e00ff */
[----:B------:R-:W-:-:S10]  /*3530*/  IMAD.MOV.U32 R59, RZ, RZ, -0x80000 ;  /* 0xfff80000ff3b7424 */ /* 0x000fd400078e00ff */
[----:B------:R-:W-:Y:S05]  /*3540*/  @!P0 BRA `(.L_x_15) ;  /* 0x0000000000348947 */ /* 0x000fea0003800000 */
[----:B------:R-:W-:Y:S02]  /*3550*/  ISETP.NE.AND P0, PT, R64, 0x7ff00000, PT ;  /* 0x7ff000004000780c */ /* 0x000fe40003f05270 */
[----:B------:R-:W-:Y:S02]  /*3560*/  LOP3.LUT R59, R11, 0x80000000, R7, 0x48, !PT ;  /* 0x800000000b3b7812 */ /* 0x000fe400078e4807 */
[----:B------:R-:W-:-:S13]  /*3570*/  ISETP.EQ.OR P0, PT, R9, RZ, !P0 ;  /* 0x000000ff0900720c */ /* 0x000fda0004702670 */
[----:B------:R-:W-:Y:S01]  /*3580*/  @P0 LOP3.LUT R4, R59, 0x7ff00000, RZ, 0xfc, !PT ;  /* 0x7ff000003b040812 */ /* 0x000fe200078efcff */
[----:B------:R-:W-:Y:S02]  /*3590*/  @!P0 IMAD.MOV.U32 R58, RZ, RZ, RZ ;  /* 0x000000ffff3a8224 */ /* 0x000fe400078e00ff */
[----:B------:R-:W-:Y:S02]  /*35a0*/  @P0 IMAD.MOV.U32 R58, RZ, RZ, RZ ;  /* 0x000000ffff3a0224 */ /* 0x000fe400078e00ff */
[----:B------:R-:W-:Y:S01]  /*35b0*/  @P0 IMAD.MOV.U32 R59, RZ, RZ, R4 ;  /* 0x000000ffff3b0224 */ /* 0x000fe200078e0004 */
[----:B------:R-:W-:Y:S06]  /*35c0*/  BRA `(.L_x_15) ;  /* 0x0000000000147947 */ /* 0x000fec0003800000 */
.L_x_17:
[----:B------:R-:W-:Y:S01]  /*35d0*/  LOP3.LUT R59, R7, 0x80000, RZ, 0xfc, !PT ;  /* 0x00080000073b7812 */ /* 0x000fe200078efcff */
[----:B------:R-:W-:Y:S01]  /*35e0*/  IMAD.MOV.U32 R58, RZ, RZ, R6 ;  /* 0x000000ffff3a7224 */ /* 0x000fe200078e0006 */
[----:B------:R-:W-:Y:S06]  /*35f0*/  BRA `(.L_x_15) ;  /* 0x0000000000087947 */ /* 0x000fec0003800000 */
.L_x_16:
[----:B------:R-:W-:Y:S01]  /*3600*/  LOP3.LUT R59, R11, 0x80000, RZ, 0xfc, !PT ;  /* 0x000800000b3b7812 */ /* 0x000fe200078efcff */
[----:B------:R-:W-:-:S07]  /*3610*/  IMAD.MOV.U32 R58, RZ, RZ, R10 ;  /* 0x000000ffff3a7224 */ /* 0x000fce00078e000a */
.L_x_15:
[----:B------:R-:W-:Y:S05]  /*3620*/  BSYNC.RECONVERGENT B1 ;  /* 0x0000000000017941 */ /* 0x000fea0003800200 */
.L_x_13:
[----:B------:R-:W-:Y:S02]  /*3630*/  IMAD.MOV.U32 R9, RZ, RZ, 0x0 ;  /* 0x00000000ff097424 */ /* 0x000fe400078e00ff */
[----:B------:R-:W-:Y:S02]  /*3640*/  IMAD.MOV.U32 R4, RZ, RZ, R58 ;  /* 0x000000ffff047224 */ /* 0x000fe400078e003a */
[----:B------:R-:W-:Y:S01]  /*3650*/  IMAD.MOV.U32 R5, RZ, RZ, R59 ;  /* 0x000000ffff057224 */ /* 0x000fe200078e003b */
[----:B------:R-:W-:Y:S06]  /*3660*/  RET.REL.NODEC R8 `(_Z24calculate_std_dev_kernelPcPiS0_iPjS1_Pdi) ;  /* 0xffffffc808647950 */ /* 0x000fec0003c3ffff */
        .weak           $__internal_1_$__cuda_sm20_dsqrt_rn_f64_mediumpath_v1
        .type           $__internal_1_$__cuda_sm20_dsqrt_rn_f64_mediumpath_v1,@function
        .size           $__internal_1_$__cuda_sm20_dsqrt_rn_f64_mediumpath_v1,(.L_x_24 - $__internal_1_$__cuda_sm20_dsqrt_rn_f64_mediumpath_v1)
$__internal_1_$__cuda_sm20_dsqrt_rn_f64_mediumpath_v1:
[----:B------:R-:W-:Y:S01]  /*3670*/  ISETP.GE.U32.AND P0, PT, R4, -0x3400000, PT ;  /* 0xfcc000000400780c */ /* 0x000fe20003f06070 */
[----:B------:R-:W-:Y:S01]  /*3680*/  BSSY.RECONVERGENT B1, `(.L_x_18) ;  /* 0x0000028000017945 */ /* 0x000fe20003800200 */
[----:B------:R-:W-:Y:S02]  /*3690*/  IMAD.MOV.U32 R4, RZ, RZ, R2 ;  /* 0x000000ffff047224 */ /* 0x000fe400078e0002 */
[----:B------:R-:W-:Y:S02]  /*36a0*/  IMAD.MOV.U32 R5, RZ, RZ, R3 ;  /* 0x000000ffff057224 */ /* 0x000fe400078e0003 */
[----:B------:R-:W-:Y:S02]  /*36b0*/  IMAD.MOV.U32 R8, RZ, RZ, R10 ;  /* 0x000000ffff087224 */ /* 0x000fe400078e000a */
[----:B------:R-:W-:Y:S02]  /*36c0*/  IMAD.MOV.U32 R2, RZ, RZ, R14 ;  /* 0x000000ffff027224 */ /* 0x000fe400078e000e */
[----:B------:R-:W-:-:S03]  /*36d0*/  IMAD.MOV.U32 R3, RZ, RZ, R15 ;  /* 0x000000ffff037224 */ /* 0x000fc600078e000f */
[----:B------:R-:W-:Y:S05]  /*36e0*/  @!P0 BRA `(.L_x_19) ;  /* 0x0000000000208947 */ /* 0x000fea0003800000 */
[----:B------:R-:W-:-:S10]  /*36f0*/  DFMA.RM R2, R2, R8, R12 ;  /* 0x000000080202722b */ /* 0x000fd4000000400c */
[----:B------:R-:W-:-:S05]  /*3700*/  IADD3 R6, P0, PT, R2, 0x1, RZ ;  /* 0x0000000102067810 */ /* 0x000fca0007f1e0ff */
[----:B------:R-:W-:-:S06]  /*3710*/  IMAD.X R7, RZ, RZ, R3, P0 ;  /* 0x000000ffff077224 */ /* 0x000fcc00000e0603 */
[----:B------:R-:W-:-:S08]  /*3720*/  DFMA.RP R4, -R2, R6, R4 ;  /* 0x000000060204722b */ /* 0x000fd00000008104 */
[----:B------:R-:W-:-:S06]  /*3730*/  DSETP.GT.AND P0, PT, R4, RZ, PT ;  /* 0x000000ff0400722a */ /* 0x000fcc0003f04000 */
[----:B------:R-:W-:Y:S02]  /*3740*/  FSEL R2, R6, R2, P0 ;  /* 0x0000000206027208 */ /* 0x000fe40000000000 */
[----:B------:R-:W-:Y:S01]  /*3750*/  FSEL R3, R7, R3, P0 ;  /* 0x0000000307037208 */ /* 0x000fe20000000000 */
[----:B------:R-:W-:Y:S06]  /*3760*/  BRA `(.L_x_20) ;  /* 0x0000000000647947 */ /* 0x000fec0003800000 */
.L_x_19:
[----:B------:R-:W-:-:S14]  /*3770*/  DSETP.NE.AND P0, PT, R4, RZ, PT ;  /* 0x000000ff0400722a */ /* 0x000fdc0003f05000 */
[----:B------:R-:W-:Y:S05]  /*3780*/  @!P0 BRA `(.L_x_21) ;  /* 0x0000000000588947 */ /* 0x000fea0003800000 */
[----:B------:R-:W-:-:S13]  /*3790*/  ISETP.GE.AND P0, PT, R5, RZ, PT ;  /* 0x000000ff0500720c */ /* 0x000fda0003f06270 */
[----:B------:R-:W-:Y:S02]  /*37a0*/  @!P0 IMAD.MOV.U32 R2, RZ, RZ, 0x0 ;  /* 0x00000000ff028424 */ /* 0x000fe400078e00ff */
[----:B------:R-:W-:Y:S01]  /*37b0*/  @!P0 IMAD.MOV.U32 R3, RZ, RZ, -0x80000 ;  /* 0xfff80000ff038424 */ /* 0x000fe200078e00ff */
[----:B------:R-:W-:Y:S06]  /*37c0*/  @!P0 BRA `(.L_x_20) ;  /* 0x00000000004c8947 */ /* 0x000fec0003800000 */
[----:B------:R-:W-:-:S13]  /*37d0*/  ISETP.GT.AND P0, PT, R5, 0x7fefffff, PT ;  /* 0x7fefffff0500780c */ /* 0x000fda0003f04270 */
[----:B------:R-:W-:Y:S05]  /*37e0*/  @P0 BRA `(.L_x_21) ;  /* 0x0000000000400947 */ /* 0x000fea0003800000 */
[----:B------:R-:W-:Y:S01]  /*37f0*/  DMUL R2, R4, 8.11296384146066816958e+31 ;  /* 0x4690000004027828 */ /* 0x000fe20000000000 */
[----:B------:R-:W-:Y:S02]  /*3800*/  IMAD.MOV.U32 R8, RZ, RZ, 0x0 ;  /* 0x00000000ff087424 */ /* 0x000fe400078e00ff */
[----:B------:R-:W-:Y:S02]  /*3810*/  IMAD.MOV.U32 R4, RZ, RZ, RZ ;  /* 0x000000ffff047224 */ /* 0x000fe400078e00ff */
[----:B------:R-:W-:Y:S01]  /*3820*/  IMAD.MOV.U32 R9, RZ, RZ, 0x3fd80000 ;  /* 0x3fd80000ff097424 */ /* 0x000fe200078e00ff */
[----:B------:R-:W0:Y:S03]  /*3830*/  MUFU.RSQ64H R5, R3 ;  /* 0x0000000300057308 */ /* 0x000e260000001c00 */
[----:B0-----:R-:W-:-:S08]  /*3840*/  DMUL R6, R4, R4 ;  /* 0x0000000404067228 */ /* 0x001fd00000000000 */
[----:B------:R-:W-:-:S08]  /*3850*/  DFMA R6, R2, -R6, 1 ;  /* 0x3ff000000206742b */ /* 0x000fd00000000806 */
[----:B------:R-:W-:Y:S02]  /*3860*/  DFMA R8, R6, R8, 0.5 ;  /* 0x3fe000000608742b */ /* 0x000fe40000000008 */
[----:B------:R-:W-:-:S08]  /*3870*/  DMUL R6, R4, R6 ;  /* 0x0000000604067228 */ /* 0x000fd00000000000 */
[----:B------:R-:W-:-:S08]  /*3880*/  DFMA R6, R8, R6, R4 ;  /* 0x000000060806722b */ /* 0x000fd00000000004 */
[----:B------:R-:W-:Y:S02]  /*3890*/  DMUL R4, R2, R6 ;  /* 0x0000000602047228 */ /* 0x000fe40000000000 */
[----:B------:R-:W-:-:S06]  /*38a0*/  VIADD R7, R7, 0xfff00000 ;  /* 0xfff0000007077836 */ /* 0x000fcc0000000000 */
[----:B------:R-:W-:-:S08]  /*38b0*/  DFMA R8, R4, -R4, R2 ;  /* 0x800000040408722b */ /* 0x000fd00000000002 */
[----:B------:R-:W-:-:S10]  /*38c0*/  DFMA R2, R6, R8, R4 ;  /* 0x000000080602722b */ /* 0x000fd40000000004 */
[----:B------:R-:W-:Y:S01]  /*38d0*/  VIADD R3, R3, 0xfcb00000 ;  /* 0xfcb0000003037836 */ /* 0x000fe20000000000 */
[----:B------:R-:W-:Y:S06]  /*38e0*/  BRA `(.L_x_20) ;  /* 0x0000000000047947 */ /* 0x000fec0003800000 */
.L_x_21:
[----:B------:R-:W-:-:S11]  /*38f0*/  DADD R2, R4, R4 ;  /* 0x0000000004027229 */ /* 0x000fd60000000004 */
.L_x_20:
[----:B------:R-:W-:Y:S05]  /*3900*/  BSYNC.RECONVERGENT B1 ;  /* 0x0000000000017941 */ /* 0x000fea0003800200 */
.L_x_18:
[----:B------:R-:W-:Y:S02]  /*3910*/  IMAD.MOV.U32 R6, RZ, RZ, R2 ;  /* 0x000000ffff067224 */ /* 0x000fe400078e0002 */
[----:B------:R-:W-:Y:S02]  /*3920*/  IMAD.MOV.U32 R7, RZ, RZ, R3 ;  /* 0x000000ffff077224 */ /* 0x000fe400078e0003 */
[----:B------:R-:W-:Y:S02]  /*3930*/  IMAD.MOV.U32 R2, RZ, RZ, R16 ;  /* 0x000000ffff027224 */ /* 0x000fe400078e0010 */
[----:B------:R-:W-:-:S04]  /*3940*/  IMAD.MOV.U32 R3, RZ, RZ, 0x0 ;  /* 0x00000000ff037424 */ /* 0x000fc800078e00ff */
[----:B------:R-:W-:Y:S05]  /*3950*/  RET.REL.NODEC R2 `(_Z24calculate_std_dev_kernelPcPiS0_iPjS1_Pdi) ;  /* 0xffffffc402a87950 */ /* 0x000fea0003c3ffff */
.L_x_22:
        /* <DEDUP_REMOVED lines=10> */
.L_x_24:


//--------------------- .nv.global.init           --------------------------
	.section	.nv.global.init,"aw",@progbits
	.align	4
.nv.global.init:
	.type		mrg32k3aM1SubSeq,@object
	.size		mrg32k3aM1SubSeq,(mrg32k3aM2SubSeq - mrg32k3aM1SubSeq)
mrg32k3aM1SubSeq:
        /*0000*/ 	.byte	0x0b, 0xcc, 0xee, 0x04, 0x73, 0x29, 0x8b, 0x6f, 0xf6, 0x53, 0x03, 0xf6, 0x23, 0xf6, 0xea, 0xda
        /* <DEDUP_REMOVED lines=125> */
	.type		mrg32k3aM2SubSeq,@object
	.size		mrg32k3aM2SubSeq,(mrg32k3aM1 - mrg32k3aM2SubSeq)
mrg32k3aM2SubSeq:
        /* <DEDUP_REMOVED lines=126> */
	.type		mrg32k3aM1,@object
	.size		mrg32k3aM1,(mrg32k3aM1Seq - mrg32k3aM1)
mrg32k3aM1:
        /* <DEDUP_REMOVED lines=144> */
	.type		mrg32k3aM1Seq,@object
	.size		mrg32k3aM1Seq,(mrg32k3aM2 - mrg32k3aM1Seq)
mrg32k3aM1Seq:
        /* <DEDUP_REMOVED lines=144> */
	.type		mrg32k3aM2,@object
	.size		mrg32k3aM2,(mrg32k3aM2Seq - mrg32k3aM2)
mrg32k3aM2:
        /* <DEDUP_REMOVED lines=144> */
	.type		mrg32k3aM2Seq,@object
	.size		mrg32k3aM2Seq,(precalc_xorwow_matrix - mrg32k3aM2Seq)
mrg32k3aM2Seq:
        /* <DEDUP_REMOVED lines=144> */
	.type		precalc_xorwow_matrix,@object
	.size		precalc_xorwow_matrix,(precalc_xorwow_offset_matrix - precalc_xorwow_matrix)
precalc_xorwow_matrix:
        /* <DEDUP_REMOVED lines=6400> */
	.type		precalc_xorwow_offset_matrix,@object
	.size		precalc_xorwow_offset_matrix,(.L_1 - precalc_xorwow_offset_matrix)
precalc_xorwow_offset_matrix:
        /* <DEDUP_REMOVED lines=6400> */
.L_1:


//--------------------- .nv.shared.reserved.0     --------------------------
	.section	.nv.shared.reserved.0,"aw",@nobits
	.weak		__nv_reservedSMEM_offset_0_alias
	.size		__nv_reservedSMEM_offset_0_alias, 0, 64
	.other		__nv_reservedSMEM_offset_0_alias,@"STO_CUDA_RESERVED_SHARED STV_DEFAULT"
__nv_reservedSMEM_offset_0_alias:
	.zero		0
	.zero		64


//--------------------- .nv.constant0._Z21generate_seeds_kernelPjS_iy --------------------------
	.section	.nv.constant0._Z21generate_seeds_kernelPjS_iy,"a",@progbits
	.sectionflags	@""
	.align	4
.nv.constant0._Z21generate_seeds_kernelPjS_iy:
	.zero		928


//--------------------- .nv.constant0._Z24calculate_std_dev_kernelPcPiS0_iPjS1_Pdi --------------------------
	.section	.nv.constant0._Z24calculate_std_dev_kernelPcPiS0_iPjS1_Pdi,"a",@progbits
	.sectionflags	@""
	.align	4
.nv.constant0._Z24calculate_std_dev_kernelPcPiS0_iPjS1_Pdi:
	.zero		956


//--------------------- SYMBOLS --------------------------

	.type		.nv.reservedSmem.offset0,@object
	.size		.nv.reservedSmem.offset0,0x4
